	.target	sm_100a

	.elftype	@"ET_EXEC"


//--------------------- .note.nv.tkinfo           --------------------------
	.section	.note.nv.tkinfo,"",@"SHT_NOTE"
	.sectionflags	@"SHF_NOTE_NV_TKINFO"
	.tkinfo
        /*0018*/ 	.word	0x00000002
        /*0030*/ 	.string	""
        /*0030*/ 	.string	"ptxas"
        /*0030*/ 	.string	"Cuda compilation tools, release 13.0, V13.0.88"
        /*0030*/ 	.string	"Build cuda_13.0.r13.0/compiler.36424714_0"
        /*0030*/ 	.string	"-arch sm_100a -m 64 "



//--------------------- .note.nv.cuinfo           --------------------------
	.section	.note.nv.cuinfo,"",@"SHT_NOTE"
	.sectionflags	@"SHF_NOTE_NV_CUINFO"
        /*0018*/ 	.short	0x0002
        /*001a*/ 	.short	0x0064
        /*001c*/ 	.short	0x0082
	.zero		2


//--------------------- .nv.info                  --------------------------
	.section	.nv.info,"",@"SHT_CUDA_INFO"
	.align	4


	//----- nvinfo : EIATTR_REGCOUNT
	.align		4
        /*0000*/ 	.byte	0x04, 0x2f
        /*0002*/ 	.short	(.L_19 - .L_18)
	.align		4
.L_18:
        /*0004*/ 	.word	index@(_ZN7cutlass13device_kernelINS_4conv6kernel13ConvUniversalINS1_16ConvProblemShapeILNS1_8OperatorE2ELi3EEENS1_10collective14CollectiveConvINS1_47MainloopSm100TmaUmmaWarpSpecializedImplicitGemmILS5_2ELi17ELi3ELi1ELi2EN4cute5tupleIJNSA_1CILi1EEESD_SD_EEEEENSB_IJNSC_ILi64EEENSB_IJNSC_ILi128EEEEEENSB_IJSG_EEEEEENS_12float_e4m3_tESL_NSA_8TiledMMAINSA_8MMA_AtomIJNSA_10MMA_TraitsINSA_19SM100_MMA_F8F6F4_SSEJSL_SL_fSG_SH_NSA_17integral_constantINSA_4UMMA5MajorELSS_1EEEST_NSQ_INSR_7ScaleInELSU_0EEESV_EEEEEENSA_6LayoutISE_NSB_IJNSC_ILi0EEESZ_SZ_EEEEENSB_IJNSA_10UnderscoreES12_S12_EEEEENS7_6detail27Sm100ImplicitGemmTileTraitsINSA_13SM90_TMA_LOADENSA_14ComposedLayoutINSA_7SwizzleILi2ELi4ELi3EEENSA_18smem_ptr_flag_bitsILi8EEENSY_INSB_IJSG_NSC_ILi8EEEEEENSB_IJSD_SG_EEEEEEEvEENS16_INSA_20SM90_TMA_LOAD_IM2COLENS18_INS19_ILi3ELi4ELi3EEES1C_NSY_INSB_IJSH_S1D_EEENSB_IJSD_SH_EEEEEEEvEEEENS_8epilogue10collective18CollectiveEpilogueINS1R_23Sm100TmaWarpSpecializedILi2ELi2ELi32ELb0ELb0EEEJSK_NSB_IJNSY_ISG_SD_EES1W_EEESL_NSB_IJlNSB_IJSD_lllEEESZ_EEESL_S1Z_NS1R_6fusion15FusionCallbacksIS1V_NS20_17LinearCombinationISL_fSL_fLNS_15FloatRoundStyleE2EEESK_S1X_JEEENSA_5SM1004TMEM4LOAD26SM100_TMEM_LOAD_16dp32b32xES17_NS18_IS1A_S1C_NSY_INSB_IJS1D_SG_EEENSB_IJSG_SD_EEEEEEENSA_39AutoVectorizingCopyWithAssumedAlignmentILi128EEENSA_14SM90_TMA_STOREES2D_S2F_S2F_EEEvvEEEEvNT_6ParamsE)
        /*0008*/ 	.word	0x00000077


	//----- nvinfo : EIATTR_FRAME_SIZE
	.align		4
.L_19:
        /*000c*/ 	.byte	0x04, 0x11
        /*000e*/ 	.short	(.L_21 - .L_20)
	.align		4
.L_20:
        /*0010*/ 	.word	index@($__internal_2_$__cuda_sm10x_tcgen05_guardrail_trap_unallocated_columns_being_dealloced)
        /*0014*/ 	.word	0x00000008


	//----- nvinfo : EIATTR_FRAME_SIZE
	.align		4
.L_21:
        /*0018*/ 	.byte	0x04, 0x11
        /*001a*/ 	.short	(.L_23 - .L_22)
	.align		4
.L_22:
        /*001c*/ 	.word	index@($__internal_1_$__cuda_sm10x_tcgen05_guardrail_trap_phase_invalid_during_alloc)
        /*0020*/ 	.word	0x00000008


	//----- nvinfo : EIATTR_FRAME_SIZE
	.align		4
.L_23:
        /*0024*/ 	.byte	0x04, 0x11
        /*0026*/ 	.short	(.L_25 - .L_24)
	.align		4
.L_24:
        /*0028*/ 	.word	index@($__internal_0_$__cuda_sm10x_tcgen05_guardrail_trap_col_being_dealloced_not_returned_by_alloc)
        /*002c*/ 	.word	0x00000008


	//----- nvinfo : EIATTR_FRAME_SIZE
	.align		4
.L_25:
        /*0030*/ 	.byte	0x04, 0x11
        /*0032*/ 	.short	(.L_27 - .L_26)
	.align		4
.L_26:
        /*0034*/ 	.word	index@(_ZN7cutlass13device_kernelINS_4conv6kernel13ConvUniversalINS1_16ConvProblemShapeILNS1_8OperatorE2ELi3EEENS1_10collective14CollectiveConvINS1_47MainloopSm100TmaUmmaWarpSpecializedImplicitGemmILS5_2ELi17ELi3ELi1ELi2EN4cute5tupleIJNSA_1CILi1EEESD_SD_EEEEENSB_IJNSC_ILi64EEENSB_IJNSC_ILi128EEEEEENSB_IJSG_EEEEEENS_12float_e4m3_tESL_NSA_8TiledMMAINSA_8MMA_AtomIJNSA_10MMA_TraitsINSA_19SM100_MMA_F8F6F4_SSEJSL_SL_fSG_SH_NSA_17integral_constantINSA_4UMMA5MajorELSS_1EEEST_NSQ_INSR_7ScaleInELSU_0EEESV_EEEEEENSA_6LayoutISE_NSB_IJNSC_ILi0EEESZ_SZ_EEEEENSB_IJNSA_10UnderscoreES12_S12_EEEEENS7_6detail27Sm100ImplicitGemmTileTraitsINSA_13SM90_TMA_LOADENSA_14ComposedLayoutINSA_7SwizzleILi2ELi4ELi3EEENSA_18smem_ptr_flag_bitsILi8EEENSY_INSB_IJSG_NSC_ILi8EEEEEENSB_IJSD_SG_EEEEEEEvEENS16_INSA_20SM90_TMA_LOAD_IM2COLENS18_INS19_ILi3ELi4ELi3EEES1C_NSY_INSB_IJSH_S1D_EEENSB_IJSD_SH_EEEEEEEvEEEENS_8epilogue10collective18CollectiveEpilogueINS1R_23Sm100TmaWarpSpecializedILi2ELi2ELi32ELb0ELb0EEEJSK_NSB_IJNSY_ISG_SD_EES1W_EEESL_NSB_IJlNSB_IJSD_lllEEESZ_EEESL_S1Z_NS1R_6fusion15FusionCallbacksIS1V_NS20_17LinearCombinationISL_fSL_fLNS_15FloatRoundStyleE2EEESK_S1X_JEEENSA_5SM1004TMEM4LOAD26SM100_TMEM_LOAD_16dp32b32xES17_NS18_IS1A_S1C_NSY_INSB_IJS1D_SG_EEENSB_IJSG_SD_EEEEEEENSA_39AutoVectorizingCopyWithAssumedAlignmentILi128EEENSA_14SM90_TMA_STOREES2D_S2F_S2F_EEEvvEEEEvNT_6ParamsE)
        /*0038*/ 	.word	0x00000008


	//----- nvinfo : EIATTR_MIN_STACK_SIZE
	.align		4
.L_27:
        /*003c*/ 	.byte	0x04, 0x12
        /*003e*/ 	.short	(.L_29 - .L_28)
	.align		4
.L_28:
        /*0040*/ 	.word	index@(_ZN7cutlass13device_kernelINS_4conv6kernel13ConvUniversalINS1_16ConvProblemShapeILNS1_8OperatorE2ELi3EEENS1_10collective14CollectiveConvINS1_47MainloopSm100TmaUmmaWarpSpecializedImplicitGemmILS5_2ELi17ELi3ELi1ELi2EN4cute5tupleIJNSA_1CILi1EEESD_SD_EEEEENSB_IJNSC_ILi64EEENSB_IJNSC_ILi128EEEEEENSB_IJSG_EEEEEENS_12float_e4m3_tESL_NSA_8TiledMMAINSA_8MMA_AtomIJNSA_10MMA_TraitsINSA_19SM100_MMA_F8F6F4_SSEJSL_SL_fSG_SH_NSA_17integral_constantINSA_4UMMA5MajorELSS_1EEEST_NSQ_INSR_7ScaleInELSU_0EEESV_EEEEEENSA_6LayoutISE_NSB_IJNSC_ILi0EEESZ_SZ_EEEEENSB_IJNSA_10UnderscoreES12_S12_EEEEENS7_6detail27Sm100ImplicitGemmTileTraitsINSA_13SM90_TMA_LOADENSA_14ComposedLayoutINSA_7SwizzleILi2ELi4ELi3EEENSA_18smem_ptr_flag_bitsILi8EEENSY_INSB_IJSG_NSC_ILi8EEEEEENSB_IJSD_SG_EEEEEEEvEENS16_INSA_20SM90_TMA_LOAD_IM2COLENS18_INS19_ILi3ELi4ELi3EEES1C_NSY_INSB_IJSH_S1D_EEENSB_IJSD_SH_EEEEEEEvEEEENS_8epilogue10collective18CollectiveEpilogueINS1R_23Sm100TmaWarpSpecializedILi2ELi2ELi32ELb0ELb0EEEJSK_NSB_IJNSY_ISG_SD_EES1W_EEESL_NSB_IJlNSB_IJSD_lllEEESZ_EEESL_S1Z_NS1R_6fusion15FusionCallbacksIS1V_NS20_17LinearCombinationISL_fSL_fLNS_15FloatRoundStyleE2EEESK_S1X_JEEENSA_5SM1004TMEM4LOAD26SM100_TMEM_LOAD_16dp32b32xES17_NS18_IS1A_S1C_NSY_INSB_IJS1D_SG_EEENSB_IJSG_SD_EEEEEEENSA_39AutoVectorizingCopyWithAssumedAlignmentILi128EEENSA_14SM90_TMA_STOREES2D_S2F_S2F_EEEvvEEEEvNT_6ParamsE)
        /*0044*/ 	.word	0x00000008
.L_29:


//--------------------- .nv.compat                --------------------------
	.section	.nv.compat,"",@"SHT_CUDA_COMPAT_INFO"
	.align	4
        /*0000*/ 	.byte	0x02, 0x09, 0x01, 0x00, 0x02, 0x02, 0x02, 0x00, 0x02, 0x05, 0x05, 0x00, 0x03, 0x07, 0x01, 0x01
        /*0010*/ 	.byte	0x02, 0x03, 0x01, 0x00, 0x02, 0x06, 0x01, 0x00, 0x04, 0x0b, 0x08, 0x00, 0x09, 0x00, 0x00, 0x00
        /*0020*/ 	.byte	0x00, 0x00, 0x00, 0x00


//--------------------- .nv.info._ZN7cutlass13device_kernelINS_4conv6kernel13ConvUniversalINS1_16ConvProblemShapeILNS1_8OperatorE2ELi3EEENS1_10collective14CollectiveConvINS1_47MainloopSm100TmaUmmaWarpSpecializedImplicitGemmILS5_2ELi17ELi3ELi1ELi2EN4cute5tupleIJNSA_1CILi1EEESD_SD_EEEEENSB_IJNSC_ILi64EEENSB_IJNSC_ILi128EEEEEENSB_IJSG_EEEEEENS_12float_e4m3_tESL_NSA_8TiledMMAINSA_8MMA_AtomIJNSA_10MMA_TraitsINSA_19SM100_MMA_F8F6F4_SSEJSL_SL_fSG_SH_NSA_17integral_constantINSA_4UMMA5MajorELSS_1EEEST_NSQ_INSR_7ScaleInELSU_0EEESV_EEEEEENSA_6LayoutISE_NSB_IJNSC_ILi0EEESZ_SZ_EEEEENSB_IJNSA_10UnderscoreES12_S12_EEEEENS7_6detail27Sm100ImplicitGemmTileTraitsINSA_13SM90_TMA_LOADENSA_14ComposedLayoutINSA_7SwizzleILi2ELi4ELi3EEENSA_18smem_ptr_flag_bitsILi8EEENSY_INSB_IJSG_NSC_ILi8EEEEEENSB_IJSD_SG_EEEEEEEvEENS16_INSA_20SM90_TMA_LOAD_IM2COLENS18_INS19_ILi3ELi4ELi3EEES1C_NSY_INSB_IJSH_S1D_EEENSB_IJSD_SH_EEEEEEEvEEEENS_8epilogue10collective18CollectiveEpilogueINS1R_23Sm100TmaWarpSpecializedILi2ELi2ELi32ELb0ELb0EEEJSK_NSB_IJNSY_ISG_SD_EES1W_EEESL_NSB_IJlNSB_IJSD_lllEEESZ_EEESL_S1Z_NS1R_6fusion15FusionCallbacksIS1V_NS20_17LinearCombinationISL_fSL_fLNS_15FloatRoundStyleE2EEESK_S1X_JEEENSA_5SM1004TMEM4LOAD26SM100_TMEM_LOAD_16dp32b32xES17_NS18_IS1A_S1C_NSY_INSB_IJS1D_SG_EEENSB_IJSG_SD_EEEEEEENSA_39AutoVectorizingCopyWithAssumedAlignmentILi128EEENSA_14SM90_TMA_STOREES2D_S2F_S2F_EEEvvEEEEvNT_6ParamsE --------------------------
	.section	.nv.info._ZN7cutlass13device_kernelINS_4conv6kernel13ConvUniversalINS1_16ConvProblemShapeILNS1_8OperatorE2ELi3EEENS1_10collective14CollectiveConvINS1_47MainloopSm100TmaUmmaWarpSpecializedImplicitGemmILS5_2ELi17ELi3ELi1ELi2EN4cute5tupleIJNSA_1CILi1EEESD_SD_EEEEENSB_IJNSC_ILi64EEENSB_IJNSC_ILi128EEEEEENSB_IJSG_EEEEEENS_12float_e4m3_tESL_NSA_8TiledMMAINSA_8MMA_AtomIJNSA_10MMA_TraitsINSA_19SM100_MMA_F8F6F4_SSEJSL_SL_fSG_SH_NSA_17integral_constantINSA_4UMMA5MajorELSS_1EEEST_NSQ_INSR_7ScaleInELSU_0EEESV_EEEEEENSA_6LayoutISE_NSB_IJNSC_ILi0EEESZ_SZ_EEEEENSB_IJNSA_10UnderscoreES12_S12_EEEEENS7_6detail27Sm100ImplicitGemmTileTraitsINSA_13SM90_TMA_LOADENSA_14ComposedLayoutINSA_7SwizzleILi2ELi4ELi3EEENSA_18smem_ptr_flag_bitsILi8EEENSY_INSB_IJSG_NSC_ILi8EEEEEENSB_IJSD_SG_EEEEEEEvEENS16_INSA_20SM90_TMA_LOAD_IM2COLENS18_INS19_ILi3ELi4ELi3EEES1C_NSY_INSB_IJSH_S1D_EEENSB_IJSD_SH_EEEEEEEvEEEENS_8epilogue10collective18CollectiveEpilogueINS1R_23Sm100TmaWarpSpecializedILi2ELi2ELi32ELb0ELb0EEEJSK_NSB_IJNSY_ISG_SD_EES1W_EEESL_NSB_IJlNSB_IJSD_lllEEESZ_EEESL_S1Z_NS1R_6fusion15FusionCallbacksIS1V_NS20_17LinearCombinationISL_fSL_fLNS_15FloatRoundStyleE2EEESK_S1X_JEEENSA_5SM1004TMEM4LOAD26SM100_TMEM_LOAD_16dp32b32xES17_NS18_IS1A_S1C_NSY_INSB_IJS1D_SG_EEENSB_IJSG_SD_EEEEEEENSA_39AutoVectorizingCopyWithAssumedAlignmentILi128EEENSA_14SM90_TMA_STOREES2D_S2F_S2F_EEEvvEEEEvNT_6ParamsE,"",@"SHT_CUDA_INFO"
	.sectionflags	@""
	.align	4


	//----- nvinfo : EIATTR_CUDA_API_VERSION
	.align		4
        /*0000*/ 	.byte	0x04, 0x37
        /*0002*/ 	.short	(.L_31 - .L_30)
.L_30:
        /*0004*/ 	.word	0x00000082


	//----- nvinfo : EIATTR_KPARAM_INFO
	.align		4
.L_31:
        /*0008*/ 	.byte	0x04, 0x17
        /*000a*/ 	.short	(.L_33 - .L_32)
.L_32:
        /*000c*/ 	.word	0x00000000
        /*0010*/ 	.short	0x0000
        /*0012*/ 	.short	0x0000
        /*0014*/ 	.byte	0x00, 0xf0, 0x01, 0x24


	//----- nvinfo : EIATTR_AT_ENTRY_FRAGMENTS
	.align		4
.L_33:
        /*0018*/ 	.byte	0x04, 0x4f
        /*001a*/ 	.short	(.L_35 - .L_34)


	//   ....[0]....
.L_34:
        /*001c*/ 	.word	0x00000006


	//----- nvinfo : EIATTR_RESERVED_SMEM_USED
	.align		4
.L_35:
        /*0020*/ 	.byte	0x01, 0x41
	.zero		2


	//----- nvinfo : EIATTR_SPARSE_MMA_MASK
	.align		4
        /*0024*/ 	.byte	0x03, 0x50
        /*0026*/ 	.short	0x0000


	//----- nvinfo : EIATTR_TCGEN05_1CTA_USED
	.align		4
        /*0028*/ 	.byte	0x01, 0x51
	.zero		2


	//----- nvinfo : EIATTR_MAXREG_COUNT
	.align		4
        /*002c*/ 	.byte	0x03, 0x1b
        /*002e*/ 	.short	0x00ff


	//----- nvinfo : EIATTR_NUM_BARRIERS
	.align		4
        /*0030*/ 	.byte	0x02, 0x4c
        /*0032*/ 	.byte	0x07
	.zero		1


	//----- nvinfo : EIATTR_EXTERNS
	.align		4
        /*0034*/ 	.byte	0x04, 0x0f
        /*0036*/ 	.short	(.L_37 - .L_36)


	//   ....[0]....
	.align		4
.L_36:
        /*0038*/ 	.word	index@(__assertfail)


	//----- nvinfo : EIATTR_MERCURY_ISA_VERSION
	.align		4
.L_37:
        /*003c*/ 	.byte	0x03, 0x5f
        /*003e*/ 	.short	0x0101


	//----- nvinfo : EIATTR_INT_WARP_WIDE_INSTR_OFFSETS
	.align		4
        /*0040*/ 	.byte	0x04, 0x31
        /*0042*/ 	.short	(.L_39 - .L_38)


	//   ....[0]....
.L_38:
        /*0044*/ 	.word	0x00004870


	//   ....[1]....
        /*0048*/ 	.word	0x00004890


	//   ....[2]....
        /*004c*/ 	.word	0x000048c0


	//   ....[3]....
        /*0050*/ 	.word	0x00005b00


	//   ....[4]....
        /*0054*/ 	.word	0x00005b70


	//   ....[5]....
        /*0058*/ 	.word	0x00005c80


	//   ....[6]....
        /*005c*/ 	.word	0x00005d30


	//----- nvinfo : EIATTR_COOP_GROUP_MASK_REGIDS
	.align		4
.L_39:
        /*0060*/ 	.byte	0x04, 0x29
        /*0062*/ 	.short	(.L_41 - .L_40)


	//   ....[0]....
.L_40:
        /*0064*/ 	.word	0xffffffff


	//   ....[1]....
        /*0068*/ 	.word	0xffffffff


	//   ....[2]....
        /*006c*/ 	.word	0xffffffff


	//   ....[3]....
        /*0070*/ 	.word	0xffffffff


	//   ....[4]....
        /*0074*/ 	.word	0xffffffff


	//   ....[5]....
        /*0078*/ 	.word	0xffffffff


	//   ....[6]....
        /*007c*/ 	.word	0xffffffff


	//   ....[7]....
        /*0080*/ 	.word	0xffffffff


	//   ....[8]....
        /*0084*/ 	.word	0xffffffff


	//   ....[9]....
        /*0088*/ 	.word	0xffffffff


	//   ....[10]....
        /*008c*/ 	.word	0xffffffff


	//   ....[11]....
        /*0090*/ 	.word	0xffffffff


	//----- nvinfo : EIATTR_COOP_GROUP_INSTR_OFFSETS
	.align		4
.L_41:
        /*0094*/ 	.byte	0x04, 0x28
        /*0096*/ 	.short	(.L_43 - .L_42)


	//   ....[0]....
.L_42:
        /*0098*/ 	.word	0x00000090


	//   ....[1]....
        /*009c*/ 	.word	0x00000500


	//   ....[2]....
        /*00a0*/ 	.word	0x00000840


	//   ....[3]....
        /*00a4*/ 	.word	0x000009a0


	//   ....[4]....
        /*00a8*/ 	.word	0x00000aa0


	//   ....[5]....
        /*00ac*/ 	.word	0x00000bf0


	//   ....[6]....
        /*00b0*/ 	.word	0x00002870


	//   ....[7]....
        /*00b4*/ 	.word	0x00003ce0


	//   ....[8]....
        /*00b8*/ 	.word	0x00003ef0


	//   ....[9]....
        /*00bc*/ 	.word	0x00003f20


	//   ....[10]....
        /*00c0*/ 	.word	0x00004750


	//   ....[11]....
        /*00c4*/ 	.word	0x00004990


	//----- nvinfo : EIATTR_VRC_CTA_INIT_COUNT
	.align		4
.L_43:
        /*00c8*/ 	.byte	0x02, 0x4a
        /*00ca*/ 	.byte	0x80
	.zero		1


	//----- nvinfo : EIATTR_SYSCALL_OFFSETS
	.align		4
        /*00cc*/ 	.byte	0x04, 0x46
        /*00ce*/ 	.short	(.L_45 - .L_44)


	//   ....[0]....
.L_44:
        /*00d0*/ 	.word	0x00006f50


	//   ....[1]....
        /*00d4*/ 	.word	0x00007090


	//   ....[2]....
        /*00d8*/ 	.word	0x000078a0


	//   ....[3]....
        /*00dc*/ 	.word	0x00008640


	//----- nvinfo : EIATTR_MBARRIER_INSTR_OFFSETS
	.align		4
.L_45:
        /*00e0*/ 	.byte	0x04, 0x39
        /*00e2*/ 	.short	(.L_47 - .L_46)


	//   ....[0]....
.L_46:
        /*00e4*/ 	.word	0x00000600
        /*00e8*/ 	.word	0x000000ff
        /*00ec*/ 	.word	0x00000000
        /*00f0*/ 	.short	0x0100
        /*00f2*/ 	.byte	0x04
	.zero		1


	//   ....[1]....
        /*00f4*/ 	.word	0x00000610
        /*00f8*/ 	.word	0x000000ff
        /*00fc*/ 	.word	0x00000088
        /*0100*/ 	.short	0x0100
        /*0102*/ 	.byte	0x04
	.zero		1


	//   ....[2]....
        /*0104*/ 	.word	0x00000620
        /*0108*/ 	.word	0x000000ff
        /*010c*/ 	.word	0x00000008
        /*0110*/ 	.short	0x0100
        /*0112*/ 	.byte	0x04
	.zero		1


	//   ....[3]....
        /*0114*/ 	.word	0x00000630
        /*0118*/ 	.word	0x000000ff
        /*011c*/ 	.word	0x00000090
        /*0120*/ 	.short	0x0100
        /*0122*/ 	.byte	0x04
	.zero		1


	//   ....[4]....
        /*0124*/ 	.word	0x00000640
        /*0128*/ 	.word	0x000000ff
        /*012c*/ 	.word	0x00000010
        /*0130*/ 	.short	0x0100
        /*0132*/ 	.byte	0x04
	.zero		1


	//   ....[5]....
        /*0134*/ 	.word	0x00000650
        /*0138*/ 	.word	0x000000ff
        /*013c*/ 	.word	0x00000098
        /*0140*/ 	.short	0x0100
        /*0142*/ 	.byte	0x04
	.zero		1


	//   ....[6]....
        /*0144*/ 	.word	0x00000660
        /*0148*/ 	.word	0x000000ff
        /*014c*/ 	.word	0x00000018
        /*0150*/ 	.short	0x0100
        /*0152*/ 	.byte	0x04
	.zero		1


	//   ....[7]....
        /*0154*/ 	.word	0x00000670
        /*0158*/ 	.word	0x000000ff
        /*015c*/ 	.word	0x000000a0
        /*0160*/ 	.short	0x0100
        /*0162*/ 	.byte	0x04
	.zero		1


	//   ....[8]....
        /*0164*/ 	.word	0x00000680
        /*0168*/ 	.word	0x000000ff
        /*016c*/ 	.word	0x00000020
        /*0170*/ 	.short	0x0100
        /*0172*/ 	.byte	0x04
	.zero		1


	//   ....[9]....
        /*0174*/ 	.word	0x00000690
        /*0178*/ 	.word	0x000000ff
        /*017c*/ 	.word	0x000000a8
        /*0180*/ 	.short	0x0100
        /*0182*/ 	.byte	0x04
	.zero		1


	//   ....[10]....
        /*0184*/ 	.word	0x000006a0
        /*0188*/ 	.word	0x000000ff
        /*018c*/ 	.word	0x00000028
        /*0190*/ 	.short	0x0100
        /*0192*/ 	.byte	0x04
	.zero		1


	//   ....[11]....
        /*0194*/ 	.word	0x000006b0
        /*0198*/ 	.word	0x000000ff
        /*019c*/ 	.word	0x000000b0
        /*01a0*/ 	.short	0x0100
        /*01a2*/ 	.byte	0x04
	.zero		1


	//   ....[12]....
        /*01a4*/ 	.word	0x000006c0
        /*01a8*/ 	.word	0x000000ff
        /*01ac*/ 	.word	0x00000030
        /*01b0*/ 	.short	0x0100
        /*01b2*/ 	.byte	0x04
	.zero		1


	//   ....[13]....
        /*01b4*/ 	.word	0x000006d0
        /*01b8*/ 	.word	0x000000ff
        /*01bc*/ 	.word	0x000000b8
        /*01c0*/ 	.short	0x0100
        /*01c2*/ 	.byte	0x04
	.zero		1


	//   ....[14]....
        /*01c4*/ 	.word	0x000006e0
        /*01c8*/ 	.word	0x000000ff
        /*01cc*/ 	.word	0x00000038
        /*01d0*/ 	.short	0x0100
        /*01d2*/ 	.byte	0x04
	.zero		1


	//   ....[15]....
        /*01d4*/ 	.word	0x000006f0
        /*01d8*/ 	.word	0x000000ff
        /*01dc*/ 	.word	0x000000c0
        /*01e0*/ 	.short	0x0100
        /*01e2*/ 	.byte	0x04
	.zero		1


	//   ....[16]....
        /*01e4*/ 	.word	0x00000700
        /*01e8*/ 	.word	0x000000ff
        /*01ec*/ 	.word	0x00000040
        /*01f0*/ 	.short	0x0100
        /*01f2*/ 	.byte	0x04
	.zero		1


	//   ....[17]....
        /*01f4*/ 	.word	0x00000710
        /*01f8*/ 	.word	0x000000ff
        /*01fc*/ 	.word	0x000000c8
        /*0200*/ 	.short	0x0100
        /*0202*/ 	.byte	0x04
	.zero		1


	//   ....[18]....
        /*0204*/ 	.word	0x00000720
        /*0208*/ 	.word	0x000000ff
        /*020c*/ 	.word	0x00000048
        /*0210*/ 	.short	0x0100
        /*0212*/ 	.byte	0x04
	.zero		1


	//   ....[19]....
        /*0214*/ 	.word	0x00000730
        /*0218*/ 	.word	0x000000ff
        /*021c*/ 	.word	0x000000d0
        /*0220*/ 	.short	0x0100
        /*0222*/ 	.byte	0x04
	.zero		1


	//   ....[20]....
        /*0224*/ 	.word	0x00000740
        /*0228*/ 	.word	0x000000ff
        /*022c*/ 	.word	0x00000050
        /*0230*/ 	.short	0x0100
        /*0232*/ 	.byte	0x04
	.zero		1


	//   ....[21]....
        /*0234*/ 	.word	0x00000750
        /*0238*/ 	.word	0x000000ff
        /*023c*/ 	.word	0x000000d8
        /*0240*/ 	.short	0x0100
        /*0242*/ 	.byte	0x04
	.zero		1


	//   ....[22]....
        /*0244*/ 	.word	0x00000760
        /*0248*/ 	.word	0x000000ff
        /*024c*/ 	.word	0x00000058
        /*0250*/ 	.short	0x0100
        /*0252*/ 	.byte	0x04
	.zero		1


	//   ....[23]....
        /*0254*/ 	.word	0x00000770
        /*0258*/ 	.word	0x000000ff
        /*025c*/ 	.word	0x000000e0
        /*0260*/ 	.short	0x0100
        /*0262*/ 	.byte	0x04
	.zero		1


	//   ....[24]....
        /*0264*/ 	.word	0x00000780
        /*0268*/ 	.word	0x000000ff
        /*026c*/ 	.word	0x00000060
        /*0270*/ 	.short	0x0100
        /*0272*/ 	.byte	0x04
	.zero		1


	//   ....[25]....
        /*0274*/ 	.word	0x00000790
        /*0278*/ 	.word	0x000000ff
        /*027c*/ 	.word	0x000000e8
        /*0280*/ 	.short	0x0100
        /*0282*/ 	.byte	0x04
	.zero		1


	//   ....[26]....
        /*0284*/ 	.word	0x000007a0
        /*0288*/ 	.word	0x000000ff
        /*028c*/ 	.word	0x00000068
        /*0290*/ 	.short	0x0100
        /*0292*/ 	.byte	0x04
	.zero		1


	//   ....[27]....
        /*0294*/ 	.word	0x000007b0
        /*0298*/ 	.word	0x000000ff
        /*029c*/ 	.word	0x000000f0
        /*02a0*/ 	.short	0x0100
        /*02a2*/ 	.byte	0x04
	.zero		1


	//   ....[28]....
        /*02a4*/ 	.word	0x000007c0
        /*02a8*/ 	.word	0x000000ff
        /*02ac*/ 	.word	0x00000070
        /*02b0*/ 	.short	0x0100
        /*02b2*/ 	.byte	0x04
	.zero		1


	//   ....[29]....
        /*02b4*/ 	.word	0x000007d0
        /*02b8*/ 	.word	0x000000ff
        /*02bc*/ 	.word	0x000000f8
        /*02c0*/ 	.short	0x0100
        /*02c2*/ 	.byte	0x04
	.zero		1


	//   ....[30]....
        /*02c4*/ 	.word	0x000007e0
        /*02c8*/ 	.word	0x000000ff
        /*02cc*/ 	.word	0x00000078
        /*02d0*/ 	.short	0x0100
        /*02d2*/ 	.byte	0x04
	.zero		1


	//   ....[31]....
        /*02d4*/ 	.word	0x000007f0
        /*02d8*/ 	.word	0x000000ff
        /*02dc*/ 	.word	0x00000100
        /*02e0*/ 	.short	0x0100
        /*02e2*/ 	.byte	0x04
	.zero		1


	//   ....[32]....
        /*02e4*/ 	.word	0x00000800
        /*02e8*/ 	.word	0x000000ff
        /*02ec*/ 	.word	0x00000080
        /*02f0*/ 	.short	0x0100
        /*02f2*/ 	.byte	0x04
	.zero		1


	//   ....[33]....
        /*02f4*/ 	.word	0x00000810
        /*02f8*/ 	.word	0x000000ff
        /*02fc*/ 	.word	0x00000108
        /*0300*/ 	.short	0x0100
        /*0302*/ 	.byte	0x04
	.zero		1


	//   ....[34]....
        /*0304*/ 	.word	0x00000950
        /*0308*/ 	.word	0x000000ff
        /*030c*/ 	.word	0x00000110
        /*0310*/ 	.short	0x0100
        /*0312*/ 	.byte	0x04
	.zero		1


	//   ....[35]....
        /*0314*/ 	.word	0x00000960
        /*0318*/ 	.word	0x000000ff
        /*031c*/ 	.word	0x00000120
        /*0320*/ 	.short	0x0100
        /*0322*/ 	.byte	0x04
	.zero		1


	//   ....[36]....
        /*0324*/ 	.word	0x00000970
        /*0328*/ 	.word	0x000000ff
        /*032c*/ 	.word	0x00000118
        /*0330*/ 	.short	0x0100
        /*0332*/ 	.byte	0x04
	.zero		1


	//   ....[37]....
        /*0334*/ 	.word	0x00000980
        /*0338*/ 	.word	0x000000ff
        /*033c*/ 	.word	0x00000128
        /*0340*/ 	.short	0x0100
        /*0342*/ 	.byte	0x04
	.zero		1


	//   ....[38]....
        /*0344*/ 	.word	0x00000a70
        /*0348*/ 	.word	0x000000ff
        /*034c*/ 	.word	0x00000130
        /*0350*/ 	.short	0x0100
        /*0352*/ 	.byte	0x06
	.zero		1


	//   ....[39]....
        /*0354*/ 	.word	0x00000a80
        /*0358*/ 	.word	0x000000ff
        /*035c*/ 	.word	0x00000138
        /*0360*/ 	.short	0x0100
        /*0362*/ 	.byte	0x06
	.zero		1


	//   ....[40]....
        /*0364*/ 	.word	0x00000bc0
        /*0368*/ 	.word	0x000000ff
        /*036c*/ 	.word	0x00000140
        /*0370*/ 	.short	0x0100
        /*0372*/ 	.byte	0x06
	.zero		1


	//   ....[41]....
        /*0374*/ 	.word	0x00000bd0
        /*0378*/ 	.word	0x000000ff
        /*037c*/ 	.word	0x00000148
        /*0380*/ 	.short	0x0100
        /*0382*/ 	.byte	0x06
	.zero		1


	//   ....[42]....
        /*0384*/ 	.word	0x00000d20
        /*0388*/ 	.word	0x000000ff
        /*038c*/ 	.word	0x00000150
        /*0390*/ 	.short	0x0100
        /*0392*/ 	.byte	0x04
	.zero		1


	//   ....[43]....
        /*0394*/ 	.word	0x00000d30
        /*0398*/ 	.word	0x000000ff
        /*039c*/ 	.word	0x00000160
        /*03a0*/ 	.short	0x0100
        /*03a2*/ 	.byte	0x04
	.zero		1


	//   ....[44]....
        /*03a4*/ 	.word	0x00000d40
        /*03a8*/ 	.word	0x000000ff
        /*03ac*/ 	.word	0x00000158
        /*03b0*/ 	.short	0x0100
        /*03b2*/ 	.byte	0x04
	.zero		1


	//   ....[45]....
        /*03b4*/ 	.word	0x00000d50
        /*03b8*/ 	.word	0x000000ff
        /*03bc*/ 	.word	0x00000168
        /*03c0*/ 	.short	0x0100
        /*03c2*/ 	.byte	0x04
	.zero		1


	//   ....[46]....
        /*03c4*/ 	.word	0x00001aa0
        /*03c8*/ 	.word	0x000000ff
        /*03cc*/ 	.word	0x00000088
        /*03d0*/ 	.short	0x010a
        /*03d2*/ 	.byte	0x06
	.zero		1


	//   ....[47]....
        /*03d4*/ 	.word	0x00001ed0
        /*03d8*/ 	.word	0x000000ff
        /*03dc*/ 	.word	0x00000088
        /*03e0*/ 	.short	0x010a
        /*03e2*/ 	.byte	0x29
	.zero		1


	//   ....[48]....
        /*03e4*/ 	.word	0x00002040
        /*03e8*/ 	.word	0x000000ff
        /*03ec*/ 	.word	0x00000088
        /*03f0*/ 	.short	0x010a
        /*03f2*/ 	.byte	0x08
	.zero		1


	//   ....[49]....
        /*03f4*/ 	.word	0x000022b0
        /*03f8*/ 	.word	0x000000ff
        /*03fc*/ 	.word	0x00000138
        /*0400*/ 	.short	0x0101
        /*0402*/ 	.byte	0x1e
	.zero		1


	//   ....[50]....
        /*0404*/ 	.word	0x000022e0
        /*0408*/ 	.word	0x000000ff
        /*040c*/ 	.word	0x00000088
        /*0410*/ 	.short	0x010a
        /*0412*/ 	.byte	0x04
	.zero		1


	//   ....[51]....
        /*0414*/ 	.word	0x000024a0
        /*0418*/ 	.word	0x000000ff
        /*041c*/ 	.word	0x00000088
        /*0420*/ 	.short	0x010a
        /*0422*/ 	.byte	0x21
	.zero		1


	//   ....[52]....
        /*0424*/ 	.word	0x00002610
        /*0428*/ 	.word	0x000000ff
        /*042c*/ 	.word	0x00000088
        /*0430*/ 	.short	0x010a
        /*0432*/ 	.byte	0x08
	.zero		1


	//   ....[53]....
        /*0434*/ 	.word	0x00002880
        /*0438*/ 	.word	0x000000ff
        /*043c*/ 	.word	0x00000140
        /*0440*/ 	.short	0x010a
        /*0442*/ 	.byte	0x1e
	.zero		1


	//   ....[54]....
        /*0444*/ 	.word	0x00002940
        /*0448*/ 	.word	0x000000ff
        /*044c*/ 	.word	0x00000000
        /*0450*/ 	.short	0x0101
        /*0452*/ 	.byte	0x04
	.zero		1


	//   ....[55]....
        /*0454*/ 	.word	0x00002f30
        /*0458*/ 	.word	0x000000ff
        /*045c*/ 	.word	0x00000000
        /*0460*/ 	.short	0x010a
        /*0462*/ 	.byte	0x04
	.zero		1


	//   ....[56]....
        /*0464*/ 	.word	0x00002fd0
        /*0468*/ 	.word	0x000000ff
        /*046c*/ 	.word	0x00000000
        /*0470*/ 	.short	0x010a
        /*0472*/ 	.byte	0x05
	.zero		1


	//   ....[57]....
        /*0474*/ 	.word	0x00003070
        /*0478*/ 	.word	0x000000ff
        /*047c*/ 	.word	0x00000000
        /*0480*/ 	.short	0x010a
        /*0482*/ 	.byte	0x05
	.zero		1


	//   ....[58]....
        /*0484*/ 	.word	0x00003110
        /*0488*/ 	.word	0x000000ff
        /*048c*/ 	.word	0x00000000
        /*0490*/ 	.short	0x010a
        /*0492*/ 	.byte	0x05
	.zero		1


	//   ....[59]....
        /*0494*/ 	.word	0x000031b0
        /*0498*/ 	.word	0x000000ff
        /*049c*/ 	.word	0x00000000
        /*04a0*/ 	.short	0x010a
        /*04a2*/ 	.byte	0x05
	.zero		1


	//   ....[60]....
        /*04a4*/ 	.word	0x00003250
        /*04a8*/ 	.word	0x000000ff
        /*04ac*/ 	.word	0x00000000
        /*04b0*/ 	.short	0x010a
        /*04b2*/ 	.byte	0x05
	.zero		1


	//   ....[61]....
        /*04b4*/ 	.word	0x000032f0
        /*04b8*/ 	.word	0x000000ff
        /*04bc*/ 	.word	0x00000000
        /*04c0*/ 	.short	0x010a
        /*04c2*/ 	.byte	0x05
	.zero		1


	//   ....[62]....
        /*04c4*/ 	.word	0x00003390
        /*04c8*/ 	.word	0x000000ff
        /*04cc*/ 	.word	0x00000000
        /*04d0*/ 	.short	0x010a
        /*04d2*/ 	.byte	0x05
	.zero		1


	//   ....[63]....
        /*04d4*/ 	.word	0x00003430
        /*04d8*/ 	.word	0x000000ff
        /*04dc*/ 	.word	0x00000000
        /*04e0*/ 	.short	0x010a
        /*04e2*/ 	.byte	0x05
	.zero		1


	//   ....[64]....
        /*04e4*/ 	.word	0x000034d0
        /*04e8*/ 	.word	0x000000ff
        /*04ec*/ 	.word	0x00000000
        /*04f0*/ 	.short	0x010a
        /*04f2*/ 	.byte	0x05
	.zero		1


	//   ....[65]....
        /*04f4*/ 	.word	0x00003570
        /*04f8*/ 	.word	0x000000ff
        /*04fc*/ 	.word	0x00000000
        /*0500*/ 	.short	0x010a
        /*0502*/ 	.byte	0x05
	.zero		1


	//   ....[66]....
        /*0504*/ 	.word	0x00003610
        /*0508*/ 	.word	0x000000ff
        /*050c*/ 	.word	0x00000000
        /*0510*/ 	.short	0x010a
        /*0512*/ 	.byte	0x05
	.zero		1


	//   ....[67]....
        /*0514*/ 	.word	0x000036b0
        /*0518*/ 	.word	0x000000ff
        /*051c*/ 	.word	0x00000000
        /*0520*/ 	.short	0x010a
        /*0522*/ 	.byte	0x05
	.zero		1


	//   ....[68]....
        /*0524*/ 	.word	0x00003750
        /*0528*/ 	.word	0x000000ff
        /*052c*/ 	.word	0x00000000
        /*0530*/ 	.short	0x010a
        /*0532*/ 	.byte	0x05
	.zero		1


	//   ....[69]....
        /*0534*/ 	.word	0x000037f0
        /*0538*/ 	.word	0x000000ff
        /*053c*/ 	.word	0x00000000
        /*0540*/ 	.short	0x010a
        /*0542*/ 	.byte	0x05
	.zero		1


	//   ....[70]....
        /*0544*/ 	.word	0x00003890
        /*0548*/ 	.word	0x000000ff
        /*054c*/ 	.word	0x00000000
        /*0550*/ 	.short	0x010a
        /*0552*/ 	.byte	0x05
	.zero		1


	//   ....[71]....
        /*0554*/ 	.word	0x00003940
        /*0558*/ 	.word	0x00000000
        /*055c*/ 	.word	0x00000000
        /*0560*/ 	.short	0x010a
        /*0562*/ 	.byte	0xff
	.zero		1


	//   ....[72]....
        /*0564*/ 	.word	0x00003a90
        /*0568*/ 	.word	0x000000ff
        /*056c*/ 	.word	0x00000148
        /*0570*/ 	.short	0x010a
        /*0572*/ 	.byte	0x04
	.zero		1


	//   ....[73]....
        /*0574*/ 	.word	0x00003b30
        /*0578*/ 	.word	0x000000ff
        /*057c*/ 	.word	0x00000140
        /*0580*/ 	.short	0x010a
        /*0582*/ 	.byte	0x04
	.zero		1


	//   ....[74]....
        /*0584*/ 	.word	0x00003bd0
        /*0588*/ 	.word	0x000000ff
        /*058c*/ 	.word	0x00000000
        /*0590*/ 	.short	0x0101
        /*0592*/ 	.byte	0x05
	.zero		1


	//   ....[75]....
        /*0594*/ 	.word	0x00003c10
        /*0598*/ 	.word	0x000000ff
        /*059c*/ 	.word	0x00000148
        /*05a0*/ 	.short	0x0106
        /*05a2*/ 	.byte	0x04
	.zero		1


	//   ....[76]....
        /*05a4*/ 	.word	0x00003c50
        /*05a8*/ 	.word	0x00000000
        /*05ac*/ 	.word	0x00000148
        /*05b0*/ 	.short	0x010a
        /*05b2*/ 	.byte	0xff
	.zero		1


	//   ....[77]....
        /*05b4*/ 	.word	0x00004150
        /*05b8*/ 	.word	0x000000ff
        /*05bc*/ 	.word	0x00000140
        /*05c0*/ 	.short	0x010a
        /*05c2*/ 	.byte	0x13
	.zero		1


	//   ....[78]....
        /*05c4*/ 	.word	0x00004200
        /*05c8*/ 	.word	0x000000ff
        /*05cc*/ 	.word	0x00000000
        /*05d0*/ 	.short	0x0101
        /*05d2*/ 	.byte	0x1d
	.zero		1


	//   ....[79]....
        /*05d4*/ 	.word	0x00004210
        /*05d8*/ 	.word	0x000000ff
        /*05dc*/ 	.word	0x00000160
        /*05e0*/ 	.short	0x010a
        /*05e2*/ 	.byte	0x17
	.zero		1


	//   ....[80]....
        /*05e4*/ 	.word	0x000042a0
        /*05e8*/ 	.word	0x000000ff
        /*05ec*/ 	.word	0x00000000
        /*05f0*/ 	.short	0x010a
        /*05f2*/ 	.byte	0x04
	.zero		1


	//   ....[81]....
        /*05f4*/ 	.word	0x00004340
        /*05f8*/ 	.word	0x000000ff
        /*05fc*/ 	.word	0x00000000
        /*0600*/ 	.short	0x010a
        /*0602*/ 	.byte	0x0f
	.zero		1


	//   ....[82]....
        /*0604*/ 	.word	0x00004480
        /*0608*/ 	.word	0x000000ff
        /*060c*/ 	.word	0x00000000
        /*0610*/ 	.short	0x010a
        /*0612*/ 	.byte	0x04
	.zero		1


	//   ....[83]....
        /*0614*/ 	.word	0x000046a0
        /*0618*/ 	.word	0x000000ff
        /*061c*/ 	.word	0x00000000
        /*0620*/ 	.short	0x010a
        /*0622*/ 	.byte	0x04
	.zero		1


	//   ....[84]....
        /*0624*/ 	.word	0x00004730
        /*0628*/ 	.word	0x000000ff
        /*062c*/ 	.word	0x00000000
        /*0630*/ 	.short	0x010a
        /*0632*/ 	.byte	0x04
	.zero		1


	//   ....[85]....
        /*0634*/ 	.word	0x00004ee0
        /*0638*/ 	.word	0x000000ff
        /*063c*/ 	.word	0x00000140
        /*0640*/ 	.short	0x010a
        /*0642*/ 	.byte	0x16
	.zero		1


	//   ....[86]....
        /*0644*/ 	.word	0x00004f80
        /*0648*/ 	.word	0x000000ff
        /*064c*/ 	.word	0x00000000
        /*0650*/ 	.short	0x0101
        /*0652*/ 	.byte	0x2e
	.zero		1


	//   ....[87]....
        /*0654*/ 	.word	0x000054b0
        /*0658*/ 	.word	0x000000ff
        /*065c*/ 	.word	0x00000138
        /*0660*/ 	.short	0x010a
        /*0662*/ 	.byte	0x16
	.zero		1


	//   ....[88]....
        /*0664*/ 	.word	0x00005aa0
        /*0668*/ 	.word	0x000000ff
        /*066c*/ 	.word	0x00000120
        /*0670*/ 	.short	0x010a
        /*0672*/ 	.byte	0x16
	.zero		1


	//   ....[89]....
        /*0674*/ 	.word	0x00005c30
        /*0678*/ 	.word	0x000000ff
        /*067c*/ 	.word	0x00000110
        /*0680*/ 	.short	0x010b
        /*0682*/ 	.byte	0x16
	.zero		1


	//   ....[90]....
        /*0684*/ 	.word	0x00005c40
        /*0688*/ 	.word	0x000000ff
        /*068c*/ 	.word	0x00000000
        /*0690*/ 	.short	0x0101
        /*0692*/ 	.byte	0x31
	.zero		1


	//   ....[91]....
        /*0694*/ 	.word	0x00005c50
        /*0698*/ 	.word	0x000000ff
        /*069c*/ 	.word	0x00000128
        /*06a0*/ 	.short	0x010a
        /*06a2*/ 	.byte	0x16
	.zero		1


	//   ....[92]....
        /*06a4*/ 	.word	0x00005dd0
        /*06a8*/ 	.word	0x000000ff
        /*06ac*/ 	.word	0x00000118
        /*06b0*/ 	.short	0x010b
        /*06b2*/ 	.byte	0x16
	.zero		1


	//   ....[93]....
        /*06b4*/ 	.word	0x00005de0
        /*06b8*/ 	.word	0x000000ff
        /*06bc*/ 	.word	0x00000000
        /*06c0*/ 	.short	0x0101
        /*06c2*/ 	.byte	0x30
	.zero		1


	//   ....[94]....
        /*06c4*/ 	.word	0x00005e10
        /*06c8*/ 	.word	0x000000ff
        /*06cc*/ 	.word	0x00000120
        /*06d0*/ 	.short	0x010a
        /*06d2*/ 	.byte	0x16
	.zero		1


	//   ....[95]....
        /*06d4*/ 	.word	0x00005e50
        /*06d8*/ 	.word	0x00000000
        /*06dc*/ 	.word	0x00000128
        /*06e0*/ 	.short	0x010a
        /*06e2*/ 	.byte	0xff
	.zero		1


	//   ....[96]....
        /*06e4*/ 	.word	0x000061f0
        /*06e8*/ 	.word	0x000000ff
        /*06ec*/ 	.word	0x00000140
        /*06f0*/ 	.short	0x010a
        /*06f2*/ 	.byte	0x31
	.zero		1


	//   ....[97]....
        /*06f4*/ 	.word	0x000062b0
        /*06f8*/ 	.word	0x000000ff
        /*06fc*/ 	.word	0x00000000
        /*0700*/ 	.short	0x0101
        /*0702*/ 	.byte	0x04
	.zero		1


	//   ....[98]....
        /*0704*/ 	.word	0x000074b0
        /*0708*/ 	.word	0x00000000
        /*070c*/ 	.word	0x00000110
        /*0710*/ 	.short	0x010a
        /*0712*/ 	.byte	0xff
	.zero		1


	//   ....[99]....
        /*0714*/ 	.word	0x000074f0
        /*0718*/ 	.word	0x00000067
        /*071c*/ 	.word	0x00000150
        /*0720*/ 	.short	0x010a
        /*0722*/ 	.byte	0xff
	.zero		1


	//   ....[100]....
        /*0724*/ 	.word	0x000075e0
        /*0728*/ 	.word	0x00000000
        /*072c*/ 	.word	0x00000110
        /*0730*/ 	.short	0x010a
        /*0732*/ 	.byte	0xff
	.zero		1


	//   ....[101]....
        /*0734*/ 	.word	0x00007710
        /*0738*/ 	.word	0x00000002
        /*073c*/ 	.word	0x00000000
        /*0740*/ 	.short	0x0101
        /*0742*/ 	.byte	0xff
	.zero		1


	//   ....[102]....
        /*0744*/ 	.word	0x00007770
        /*0748*/ 	.word	0x00000067
        /*074c*/ 	.word	0x00000150
        /*0750*/ 	.short	0x010a
        /*0752*/ 	.byte	0xff
	.zero		1


	//   ....[103]....
        /*0754*/ 	.word	0x000082e0
        /*0758*/ 	.word	0x0000006f
        /*075c*/ 	.word	0x00000110
        /*0760*/ 	.short	0x010a
        /*0762*/ 	.byte	0xff
	.zero		1


	//   ....[104]....
        /*0764*/ 	.word	0x000083b0
        /*0768*/ 	.word	0x0000006f
        /*076c*/ 	.word	0x00000110
        /*0770*/ 	.short	0x010a
        /*0772*/ 	.byte	0xff
	.zero		1


	//   ....[105]....
        /*0774*/ 	.word	0x000084c0
        /*0778*/ 	.word	0x00000000
        /*077c*/ 	.word	0x00000000
        /*0780*/ 	.short	0x0101
        /*0782*/ 	.byte	0xff
	.zero		1


	//   ....[106]....
        /*0784*/ 	.word	0x00008950
        /*0788*/ 	.word	0x000000ff
        /*078c*/ 	.word	0x00000000
        /*0790*/ 	.short	0x0101
        /*0792*/ 	.byte	0x04
	.zero		1


	//   ....[107]....
        /*0794*/ 	.word	0x00009140
        /*0798*/ 	.word	0x00000000
        /*079c*/ 	.word	0x00000088
        /*07a0*/ 	.short	0x010a
        /*07a2*/ 	.byte	0xff
	.zero		1


	//   ....[108]....
        /*07a4*/ 	.word	0x000091a0
        /*07a8*/ 	.word	0x00000000
        /*07ac*/ 	.word	0x00000088
        /*07b0*/ 	.short	0x010a
        /*07b2*/ 	.byte	0xff
	.zero		1


	//   ....[109]....
        /*07b4*/ 	.word	0x00009200
        /*07b8*/ 	.word	0x00000000
        /*07bc*/ 	.word	0x00000140
        /*07c0*/ 	.short	0x010a
        /*07c2*/ 	.byte	0xff
	.zero		1


	//   ....[110]....
        /*07c4*/ 	.word	0x00009260
        /*07c8*/ 	.word	0x00000000
        /*07cc*/ 	.word	0x00000000
        /*07d0*/ 	.short	0x010a
        /*07d2*/ 	.byte	0xff
	.zero		1


	//   ....[111]....
        /*07d4*/ 	.word	0x000092c0
        /*07d8*/ 	.word	0x00000000
        /*07dc*/ 	.word	0x00000000
        /*07e0*/ 	.short	0x010a
        /*07e2*/ 	.byte	0xff
	.zero		1


	//   ....[112]....
        /*07e4*/ 	.word	0x00009320
        /*07e8*/ 	.word	0x00000000
        /*07ec*/ 	.word	0x00000000
        /*07f0*/ 	.short	0x010a
        /*07f2*/ 	.byte	0xff
	.zero		1


	//   ....[113]....
        /*07f4*/ 	.word	0x00009380
        /*07f8*/ 	.word	0x00000000
        /*07fc*/ 	.word	0x00000000
        /*0800*/ 	.short	0x010a
        /*0802*/ 	.byte	0xff
	.zero		1


	//   ....[114]....
        /*0804*/ 	.word	0x000093e0
        /*0808*/ 	.word	0x00000000
        /*080c*/ 	.word	0x00000000
        /*0810*/ 	.short	0x010a
        /*0812*/ 	.byte	0xff
	.zero		1


	//   ....[115]....
        /*0814*/ 	.word	0x00009440
        /*0818*/ 	.word	0x00000000
        /*081c*/ 	.word	0x00000000
        /*0820*/ 	.short	0x010a
        /*0822*/ 	.byte	0xff
	.zero		1


	//   ....[116]....
        /*0824*/ 	.word	0x000094a0
        /*0828*/ 	.word	0x00000000
        /*082c*/ 	.word	0x00000000
        /*0830*/ 	.short	0x010a
        /*0832*/ 	.byte	0xff
	.zero		1


	//   ....[117]....
        /*0834*/ 	.word	0x00009500
        /*0838*/ 	.word	0x00000000
        /*083c*/ 	.word	0x00000000
        /*0840*/ 	.short	0x010a
        /*0842*/ 	.byte	0xff
	.zero		1


	//   ....[118]....
        /*0844*/ 	.word	0x00009560
        /*0848*/ 	.word	0x00000000
        /*084c*/ 	.word	0x00000000
        /*0850*/ 	.short	0x010a
        /*0852*/ 	.byte	0xff
	.zero		1


	//   ....[119]....
        /*0854*/ 	.word	0x000095c0
        /*0858*/ 	.word	0x00000000
        /*085c*/ 	.word	0x00000000
        /*0860*/ 	.short	0x010a
        /*0862*/ 	.byte	0xff
	.zero		1


	//   ....[120]....
        /*0864*/ 	.word	0x00009620
        /*0868*/ 	.word	0x00000000
        /*086c*/ 	.word	0x00000000
        /*0870*/ 	.short	0x010a
        /*0872*/ 	.byte	0xff
	.zero		1


	//   ....[121]....
        /*0874*/ 	.word	0x00009680
        /*0878*/ 	.word	0x00000000
        /*087c*/ 	.word	0x00000000
        /*0880*/ 	.short	0x010a
        /*0882*/ 	.byte	0xff
	.zero		1


	//   ....[122]....
        /*0884*/ 	.word	0x000096e0
        /*0888*/ 	.word	0x00000000
        /*088c*/ 	.word	0x00000000
        /*0890*/ 	.short	0x010a
        /*0892*/ 	.byte	0xff
	.zero		1


	//   ....[123]....
        /*0894*/ 	.word	0x00009740
        /*0898*/ 	.word	0x00000000
        /*089c*/ 	.word	0x00000000
        /*08a0*/ 	.short	0x010a
        /*08a2*/ 	.byte	0xff
	.zero		1


	//   ....[124]....
        /*08a4*/ 	.word	0x000097a0
        /*08a8*/ 	.word	0x00000000
        /*08ac*/ 	.word	0x00000000
        /*08b0*/ 	.short	0x010a
        /*08b2*/ 	.byte	0xff
	.zero		1


	//   ....[125]....
        /*08b4*/ 	.word	0x00009800
        /*08b8*/ 	.word	0x00000000
        /*08bc*/ 	.word	0x00000000
        /*08c0*/ 	.short	0x010a
        /*08c2*/ 	.byte	0xff
	.zero		1


	//   ....[126]....
        /*08c4*/ 	.word	0x00009860
        /*08c8*/ 	.word	0x00000004
        /*08cc*/ 	.word	0x00000148
        /*08d0*/ 	.short	0x010a
        /*08d2*/ 	.byte	0xff
	.zero		1


	//   ....[127]....
        /*08d4*/ 	.word	0x000098c0
        /*08d8*/ 	.word	0x00000004
        /*08dc*/ 	.word	0x00000140
        /*08e0*/ 	.short	0x010a
        /*08e2*/ 	.byte	0xff
	.zero		1


	//   ....[128]....
        /*08e4*/ 	.word	0x00009920
        /*08e8*/ 	.word	0x00000000
        /*08ec*/ 	.word	0x00000140
        /*08f0*/ 	.short	0x010a
        /*08f2*/ 	.byte	0xff
	.zero		1


	//   ....[129]....
        /*08f4*/ 	.word	0x00009980
        /*08f8*/ 	.word	0x00000005
        /*08fc*/ 	.word	0x00000160
        /*0900*/ 	.short	0x010a
        /*0902*/ 	.byte	0xff
	.zero		1


	//   ....[130]....
        /*0904*/ 	.word	0x000099e0
        /*0908*/ 	.word	0x00000000
        /*090c*/ 	.word	0x00000000
        /*0910*/ 	.short	0x010a
        /*0912*/ 	.byte	0xff
	.zero		1


	//   ....[131]....
        /*0914*/ 	.word	0x00009a40
        /*0918*/ 	.word	0x00000000
        /*091c*/ 	.word	0x00000000
        /*0920*/ 	.short	0x010a
        /*0922*/ 	.byte	0xff
	.zero		1


	//   ....[132]....
        /*0924*/ 	.word	0x00009aa0
        /*0928*/ 	.word	0x00000000
        /*092c*/ 	.word	0x00000000
        /*0930*/ 	.short	0x010a
        /*0932*/ 	.byte	0xff
	.zero		1


	//   ....[133]....
        /*0934*/ 	.word	0x00009b00
        /*0938*/ 	.word	0x00000000
        /*093c*/ 	.word	0x00000140
        /*0940*/ 	.short	0x010a
        /*0942*/ 	.byte	0xff
	.zero		1


	//   ....[134]....
        /*0944*/ 	.word	0x00009b60
        /*0948*/ 	.word	0x00000003
        /*094c*/ 	.word	0x00000138
        /*0950*/ 	.short	0x010a
        /*0952*/ 	.byte	0xff
	.zero		1


	//   ....[135]....
        /*0954*/ 	.word	0x00009bc0
        /*0958*/ 	.word	0x00000000
        /*095c*/ 	.word	0x00000120
        /*0960*/ 	.short	0x010a
        /*0962*/ 	.byte	0xff
	.zero		1


	//   ....[136]....
        /*0964*/ 	.word	0x00009c20
        /*0968*/ 	.word	0x00000000
        /*096c*/ 	.word	0x00000128
        /*0970*/ 	.short	0x010a
        /*0972*/ 	.byte	0xff
	.zero		1


	//   ....[137]....
        /*0974*/ 	.word	0x00009c80
        /*0978*/ 	.word	0x00000000
        /*097c*/ 	.word	0x00000120
        /*0980*/ 	.short	0x010a
        /*0982*/ 	.byte	0xff
	.zero		1


	//   ....[138]....
        /*0984*/ 	.word	0x00009ce0
        /*0988*/ 	.word	0x00000000
        /*098c*/ 	.word	0x00000140
        /*0990*/ 	.short	0x010a
        /*0992*/ 	.byte	0xff
	.zero		1


	//   ....[139]....
        /*0994*/ 	.word	0x00009d30
        /*0998*/ 	.word	0x00000000
        /*099c*/ 	.word	0x00000110
        /*09a0*/ 	.short	0x010a
        /*09a2*/ 	.byte	0xff
	.zero		1


	//   ....[140]....
        /*09a4*/ 	.word	0x00009d80
        /*09a8*/ 	.word	0x00000067
        /*09ac*/ 	.word	0x00000150
        /*09b0*/ 	.short	0x010a
        /*09b2*/ 	.byte	0xff
	.zero		1


	//   ....[141]....
        /*09b4*/ 	.word	0x00009dd0
        /*09b8*/ 	.word	0x0000006f
        /*09bc*/ 	.word	0x00000110
        /*09c0*/ 	.short	0x010a
        /*09c2*/ 	.byte	0xff
	.zero		1


	//----- nvinfo : EIATTR_NUM_MBARRIERS
	.align		4
.L_47:
        /*09c4*/ 	.byte	0x03, 0x38
        /*09c6*/ 	.short	0x002e


	//----- nvinfo : EIATTR_EXIT_INSTR_OFFSETS
	.align		4
        /*09c8*/ 	.byte	0x04, 0x1c
        /*09ca*/ 	.short	(.L_49 - .L_48)


	//   ....[0]....
.L_48:
        /*09cc*/ 	.word	0x00003970


	//   ....[1]....
        /*09d0*/ 	.word	0x00003c20


	//   ....[2]....
        /*09d4*/ 	.word	0x00003c80


	//   ....[3]....
        /*09d8*/ 	.word	0x000049a0


	//   ....[4]....
        /*09dc*/ 	.word	0x00005e80


	//   ....[5]....
        /*09e0*/ 	.word	0x00005ec0


	//   ....[6]....
        /*09e4*/ 	.word	0x00009120


	//----- nvinfo : EIATTR_MAX_THREADS
	.align		4
.L_49:
        /*09e8*/ 	.byte	0x04, 0x05
        /*09ea*/ 	.short	(.L_51 - .L_50)
.L_50:
        /*09ec*/ 	.word	0x00000100
        /*09f0*/ 	.word	0x00000001
        /*09f4*/ 	.word	0x00000001


	//----- nvinfo : EIATTR_CRS_STACK_SIZE
	.align		4
.L_51:
        /*09f8*/ 	.byte	0x04, 0x1e
        /*09fa*/ 	.short	(.L_53 - .L_52)
.L_52:
        /*09fc*/ 	.word	0x00000000


	//----- nvinfo : EIATTR_CBANK_PARAM_SIZE
	.align		4
.L_53:
        /*0a00*/ 	.byte	0x03, 0x19
        /*0a02*/ 	.short	0x0900


	//----- nvinfo : EIATTR_PARAM_CBANK
	.align		4
        /*0a04*/ 	.byte	0x04, 0x0a
        /*0a06*/ 	.short	(.L_55 - .L_54)
	.align		4
.L_54:
        /*0a08*/ 	.word	index@(.nv.constant0._ZN7cutlass13device_kernelINS_4conv6kernel13ConvUniversalINS1_16ConvProblemShapeILNS1_8OperatorE2ELi3EEENS1_10collective14CollectiveConvINS1_47MainloopSm100TmaUmmaWarpSpecializedImplicitGemmILS5_2ELi17ELi3ELi1ELi2EN4cute5tupleIJNSA_1CILi1EEESD_SD_EEEEENSB_IJNSC_ILi64EEENSB_IJNSC_ILi128EEEEEENSB_IJSG_EEEEEENS_12float_e4m3_tESL_NSA_8TiledMMAINSA_8MMA_AtomIJNSA_10MMA_TraitsINSA_19SM100_MMA_F8F6F4_SSEJSL_SL_fSG_SH_NSA_17integral_constantINSA_4UMMA5MajorELSS_1EEEST_NSQ_INSR_7ScaleInELSU_0EEESV_EEEEEENSA_6LayoutISE_NSB_IJNSC_ILi0EEESZ_SZ_EEEEENSB_IJNSA_10UnderscoreES12_S12_EEEEENS7_6detail27Sm100ImplicitGemmTileTraitsINSA_13SM90_TMA_LOADENSA_14ComposedLayoutINSA_7SwizzleILi2ELi4ELi3EEENSA_18smem_ptr_flag_bitsILi8EEENSY_INSB_IJSG_NSC_ILi8EEEEEENSB_IJSD_SG_EEEEEEEvEENS16_INSA_20SM90_TMA_LOAD_IM2COLENS18_INS19_ILi3ELi4ELi3EEES1C_NSY_INSB_IJSH_S1D_EEENSB_IJSD_SH_EEEEEEEvEEEENS_8epilogue10collective18CollectiveEpilogueINS1R_23Sm100TmaWarpSpecializedILi2ELi2ELi32ELb0ELb0EEEJSK_NSB_IJNSY_ISG_SD_EES1W_EEESL_NSB_IJlNSB_IJSD_lllEEESZ_EEESL_S1Z_NS1R_6fusion15FusionCallbacksIS1V_NS20_17LinearCombinationISL_fSL_fLNS_15FloatRoundStyleE2EEESK_S1X_JEEENSA_5SM1004TMEM4LOAD26SM100_TMEM_LOAD_16dp32b32xES17_NS18_IS1A_S1C_NSY_INSB_IJS1D_SG_EEENSB_IJSG_SD_EEEEEEENSA_39AutoVectorizingCopyWithAssumedAlignmentILi128EEENSA_14SM90_TMA_STOREES2D_S2F_S2F_EEEvvEEEEvNT_6ParamsE)
        /*0a0c*/ 	.short	0x0380
        /*0a0e*/ 	.short	0x0900


	//----- nvinfo : EIATTR_SW_WAR
	.align		4
.L_55:
        /*0a10*/ 	.byte	0x04, 0x36
        /*0a12*/ 	.short	(.L_57 - .L_56)
.L_56:
        /*0a14*/ 	.word	0x00000008
.L_57:


//--------------------- .nv.callgraph             --------------------------
	.section	.nv.callgraph,"",@"SHT_CUDA_CALLGRAPH"
	.align	4
	.sectionentsize	8
	.align		4
        /*0000*/ 	.word	0x00000000
	.align		4
        /*0004*/ 	.word	0xffffffff
	.align		4
        /*0008*/ 	.word	index@(_ZN7cutlass13device_kernelINS_4conv6kernel13ConvUniversalINS1_16ConvProblemShapeILNS1_8OperatorE2ELi3EEENS1_10collective14CollectiveConvINS1_47MainloopSm100TmaUmmaWarpSpecializedImplicitGemmILS5_2ELi17ELi3ELi1ELi2EN4cute5tupleIJNSA_1CILi1EEESD_SD_EEEEENSB_IJNSC_ILi64EEENSB_IJNSC_ILi128EEEEEENSB_IJSG_EEEEEENS_12float_e4m3_tESL_NSA_8TiledMMAINSA_8MMA_AtomIJNSA_10MMA_TraitsINSA_19SM100_MMA_F8F6F4_SSEJSL_SL_fSG_SH_NSA_17integral_constantINSA_4UMMA5MajorELSS_1EEEST_NSQ_INSR_7ScaleInELSU_0EEESV_EEEEEENSA_6LayoutISE_NSB_IJNSC_ILi0EEESZ_SZ_EEEEENSB_IJNSA_10UnderscoreES12_S12_EEEEENS7_6detail27Sm100ImplicitGemmTileTraitsINSA_13SM90_TMA_LOADENSA_14ComposedLayoutINSA_7SwizzleILi2ELi4ELi3EEENSA_18smem_ptr_flag_bitsILi8EEENSY_INSB_IJSG_NSC_ILi8EEEEEENSB_IJSD_SG_EEEEEEEvEENS16_INSA_20SM90_TMA_LOAD_IM2COLENS18_INS19_ILi3ELi4ELi3EEES1C_NSY_INSB_IJSH_S1D_EEENSB_IJSD_SH_EEEEEEEvEEEENS_8epilogue10collective18CollectiveEpilogueINS1R_23Sm100TmaWarpSpecializedILi2ELi2ELi32ELb0ELb0EEEJSK_NSB_IJNSY_ISG_SD_EES1W_EEESL_NSB_IJlNSB_IJSD_lllEEESZ_EEESL_S1Z_NS1R_6fusion15FusionCallbacksIS1V_NS20_17LinearCombinationISL_fSL_fLNS_15FloatRoundStyleE2EEESK_S1X_JEEENSA_5SM1004TMEM4LOAD26SM100_TMEM_LOAD_16dp32b32xES17_NS18_IS1A_S1C_NSY_INSB_IJS1D_SG_EEENSB_IJSG_SD_EEEEEEENSA_39AutoVectorizingCopyWithAssumedAlignmentILi128EEENSA_14SM90_TMA_STOREES2D_S2F_S2F_EEEvvEEEEvNT_6ParamsE)
	.align		4
        /*000c*/ 	.word	index@(__assertfail)
	.align		4
        /*0010*/ 	.word	0x00000000
	.align		4
        /*0014*/ 	.word	0xfffffffe
	.align		4
        /*0018*/ 	.word	0x00000000
	.align		4
        /*001c*/ 	.word	0xfffffffd
	.align		4
        /*0020*/ 	.word	0x00000000
	.align		4
        /*0024*/ 	.word	0xfffffffc


//--------------------- .nv.constant4             --------------------------
	.section	.nv.constant4,"a",@progbits
	.align	8
	.align		8
.nv.constant4:
        /*0000*/ 	.dword	__assertfail
	.align		8
        /*0008*/ 	.dword	__unnamed_1
	.align		8
        /*0010*/ 	.dword	__unnamed_2
	.align		8
        /*0018*/ 	.dword	_ZN39_INTERNAL_009440bf_4_k_cu_e894f1be_32654cuda3std3__45__cpo5beginE
	.align		8
        /*0020*/ 	.dword	_ZN39_INTERNAL_009440bf_4_k_cu_e894f1be_32654cuda3std3__45__cpo3endE
	.align		8
        /*0028*/ 	.dword	_ZN39_INTERNAL_009440bf_4_k_cu_e894f1be_32654cuda3std3__45__cpo6cbeginE
	.align		8
        /*0030*/ 	.dword	_ZN39_INTERNAL_009440bf_4_k_cu_e894f1be_32654cuda3std3__45__cpo4cendE
	.align		8
        /*0038*/ 	.dword	_ZN39_INTERNAL_009440bf_4_k_cu_e894f1be_32654cuda3std3__441_GLOBAL__N__009440bf_4_k_cu_e894f1be_32656ignoreE
	.align		8
        /*0040*/ 	.dword	_ZN39_INTERNAL_009440bf_4_k_cu_e894f1be_32654cuda3std3__419piecewise_constructE
	.align		8
        /*0048*/ 	.dword	_ZN39_INTERNAL_009440bf_4_k_cu_e894f1be_32654cuda3std3__48in_placeE
	.align		8
        /*0050*/ 	.dword	_ZN39_INTERNAL_009440bf_4_k_cu_e894f1be_32654cuda3std6ranges3__45__cpo4swapE
	.align		8
        /*0058*/ 	.dword	_ZN39_INTERNAL_009440bf_4_k_cu_e894f1be_32654cuda3std6ranges3__45__cpo9iter_moveE
	.align		8
        /*0060*/ 	.dword	_ZN39_INTERNAL_009440bf_4_k_cu_e894f1be_32654cute7productE
	.align		8
        /*0068*/ 	.dword	_ZN39_INTERNAL_009440bf_4_k_cu_e894f1be_32654cute1_E
	.align		8
        /*0070*/ 	.dword	$str$27
	.align		8
        /*0078*/ 	.dword	$str$28
	.align		8
        /*0080*/ 	.dword	$str$29
	.align		8
        /*0088*/ 	.dword	$str$30


//--------------------- .text._ZN7cutlass13device_kernelINS_4conv6kernel13ConvUniversalINS1_16ConvProblemShapeILNS1_8OperatorE2ELi3EEENS1_10collective14CollectiveConvINS1_47MainloopSm100TmaUmmaWarpSpecializedImplicitGemmILS5_2ELi17ELi3ELi1ELi2EN4cute5tupleIJNSA_1CILi1EEESD_SD_EEEEENSB_IJNSC_ILi64EEENSB_IJNSC_ILi128EEEEEENSB_IJSG_EEEEEENS_12float_e4m3_tESL_NSA_8TiledMMAINSA_8MMA_AtomIJNSA_10MMA_TraitsINSA_19SM100_MMA_F8F6F4_SSEJSL_SL_fSG_SH_NSA_17integral_constantINSA_4UMMA5MajorELSS_1EEEST_NSQ_INSR_7ScaleInELSU_0EEESV_EEEEEENSA_6LayoutISE_NSB_IJNSC_ILi0EEESZ_SZ_EEEEENSB_IJNSA_10UnderscoreES12_S12_EEEEENS7_6detail27Sm100ImplicitGemmTileTraitsINSA_13SM90_TMA_LOADENSA_14ComposedLayoutINSA_7SwizzleILi2ELi4ELi3EEENSA_18smem_ptr_flag_bitsILi8EEENSY_INSB_IJSG_NSC_ILi8EEEEEENSB_IJSD_SG_EEEEEEEvEENS16_INSA_20SM90_TMA_LOAD_IM2COLENS18_INS19_ILi3ELi4ELi3EEES1C_NSY_INSB_IJSH_S1D_EEENSB_IJSD_SH_EEEEEEEvEEEENS_8epilogue10collective18CollectiveEpilogueINS1R_23Sm100TmaWarpSpecializedILi2ELi2ELi32ELb0ELb0EEEJSK_NSB_IJNSY_ISG_SD_EES1W_EEESL_NSB_IJlNSB_IJSD_lllEEESZ_EEESL_S1Z_NS1R_6fusion15FusionCallbacksIS1V_NS20_17LinearCombinationISL_fSL_fLNS_15FloatRoundStyleE2EEESK_S1X_JEEENSA_5SM1004TMEM4LOAD26SM100_TMEM_LOAD_16dp32b32xES17_NS18_IS1A_S1C_NSY_INSB_IJS1D_SG_EEENSB_IJSG_SD_EEEEEEENSA_39AutoVectorizingCopyWithAssumedAlignmentILi128EEENSA_14SM90_TMA_STOREES2D_S2F_S2F_EEEvvEEEEvNT_6ParamsE --------------------------
	.section	.text._ZN7cutlass13device_kernelINS_4conv6kernel13ConvUniversalINS1_16ConvProblemShapeILNS1_8OperatorE2ELi3EEENS1_10collective14CollectiveConvINS1_47MainloopSm100TmaUmmaWarpSpecializedImplicitGemmILS5_2ELi17ELi3ELi1ELi2EN4cute5tupleIJNSA_1CILi1EEESD_SD_EEEEENSB_IJNSC_ILi64EEENSB_IJNSC_ILi128EEEEEENSB_IJSG_EEEEEENS_12float_e4m3_tESL_NSA_8TiledMMAINSA_8MMA_AtomIJNSA_10MMA_TraitsINSA_19SM100_MMA_F8F6F4_SSEJSL_SL_fSG_SH_NSA_17integral_constantINSA_4UMMA5MajorELSS_1EEEST_NSQ_INSR_7ScaleInELSU_0EEESV_EEEEEENSA_6LayoutISE_NSB_IJNSC_ILi0EEESZ_SZ_EEEEENSB_IJNSA_10UnderscoreES12_S12_EEEEENS7_6detail27Sm100ImplicitGemmTileTraitsINSA_13SM90_TMA_LOADENSA_14ComposedLayoutINSA_7SwizzleILi2ELi4ELi3EEENSA_18smem_ptr_flag_bitsILi8EEENSY_INSB_IJSG_NSC_ILi8EEEEEENSB_IJSD_SG_EEEEEEEvEENS16_INSA_20SM90_TMA_LOAD_IM2COLENS18_INS19_ILi3ELi4ELi3EEES1C_NSY_INSB_IJSH_S1D_EEENSB_IJSD_SH_EEEEEEEvEEEENS_8epilogue10collective18CollectiveEpilogueINS1R_23Sm100TmaWarpSpecializedILi2ELi2ELi32ELb0ELb0EEEJSK_NSB_IJNSY_ISG_SD_EES1W_EEESL_NSB_IJlNSB_IJSD_lllEEESZ_EEESL_S1Z_NS1R_6fusion15FusionCallbacksIS1V_NS20_17LinearCombinationISL_fSL_fLNS_15FloatRoundStyleE2EEESK_S1X_JEEENSA_5SM1004TMEM4LOAD26SM100_TMEM_LOAD_16dp32b32xES17_NS18_IS1A_S1C_NSY_INSB_IJS1D_SG_EEENSB_IJSG_SD_EEEEEEENSA_39AutoVectorizingCopyWithAssumedAlignmentILi128EEENSA_14SM90_TMA_STOREES2D_S2F_S2F_EEEvvEEEEvNT_6ParamsE,"ax",@progbits
	.align	128
.text._ZN7cutlass13device_kernelINS_4conv6kernel13ConvUniversalINS1_16ConvProblemShapeILNS1_8OperatorE2ELi3EEENS1_10collective14CollectiveConvINS1_47MainloopSm100TmaUmmaWarpSpecializedImplicitGemmILS5_2ELi17ELi3ELi1ELi2EN4cute5tupleIJNSA_1CILi1EEESD_SD_EEEEENSB_IJNSC_ILi64EEENSB_IJNSC_ILi128EEEEEENSB_IJSG_EEEEEENS_12float_e4m3_tESL_NSA_8TiledMMAINSA_8MMA_AtomIJNSA_10MMA_TraitsINSA_19SM100_MMA_F8F6F4_SSEJSL_SL_fSG_SH_NSA_17integral_constantINSA_4UMMA5MajorELSS_1EEEST_NSQ_INSR_7ScaleInELSU_0EEESV_EEEEEENSA_6LayoutISE_NSB_IJNSC_ILi0EEESZ_SZ_EEEEENSB_IJNSA_10UnderscoreES12_S12_EEEEENS7_6detail27Sm100ImplicitGemmTileTraitsINSA_13SM90_TMA_LOADENSA_14ComposedLayoutINSA_7SwizzleILi2ELi4ELi3EEENSA_18smem_ptr_flag_bitsILi8EEENSY_INSB_IJSG_NSC_ILi8EEEEEENSB_IJSD_SG_EEEEEEEvEENS16_INSA_20SM90_TMA_LOAD_IM2COLENS18_INS19_ILi3ELi4ELi3EEES1C_NSY_INSB_IJSH_S1D_EEENSB_IJSD_SH_EEEEEEEvEEEENS_8epilogue10collective18CollectiveEpilogueINS1R_23Sm100TmaWarpSpecializedILi2ELi2ELi32ELb0ELb0EEEJSK_NSB_IJNSY_ISG_SD_EES1W_EEESL_NSB_IJlNSB_IJSD_lllEEESZ_EEESL_S1Z_NS1R_6fusion15FusionCallbacksIS1V_NS20_17LinearCombinationISL_fSL_fLNS_15FloatRoundStyleE2EEESK_S1X_JEEENSA_5SM1004TMEM4LOAD26SM100_TMEM_LOAD_16dp32b32xES17_NS18_IS1A_S1C_NSY_INSB_IJS1D_SG_EEENSB_IJSG_SD_EEEEEEENSA_39AutoVectorizingCopyWithAssumedAlignmentILi128EEENSA_14SM90_TMA_STOREES2D_S2F_S2F_EEEvvEEEEvNT_6ParamsE:
        .type           _ZN7cutlass13device_kernelINS_4conv6kernel13ConvUniversalINS1_16ConvProblemShapeILNS1_8OperatorE2ELi3EEENS1_10collective14CollectiveConvINS1_47MainloopSm100TmaUmmaWarpSpecializedImplicitGemmILS5_2ELi17ELi3ELi1ELi2EN4cute5tupleIJNSA_1CILi1EEESD_SD_EEEEENSB_IJNSC_ILi64EEENSB_IJNSC_ILi128EEEEEENSB_IJSG_EEEEEENS_12float_e4m3_tESL_NSA_8TiledMMAINSA_8MMA_AtomIJNSA_10MMA_TraitsINSA_19SM100_MMA_F8F6F4_SSEJSL_SL_fSG_SH_NSA_17integral_constantINSA_4UMMA5MajorELSS_1EEEST_NSQ_INSR_7ScaleInELSU_0EEESV_EEEEEENSA_6LayoutISE_NSB_IJNSC_ILi0EEESZ_SZ_EEEEENSB_IJNSA_10UnderscoreES12_S12_EEEEENS7_6detail27Sm100ImplicitGemmTileTraitsINSA_13SM90_TMA_LOADENSA_14ComposedLayoutINSA_7SwizzleILi2ELi4ELi3EEENSA_18smem_ptr_flag_bitsILi8EEENSY_INSB_IJSG_NSC_ILi8EEEEEENSB_IJSD_SG_EEEEEEEvEENS16_INSA_20SM90_TMA_LOAD_IM2COLENS18_INS19_ILi3ELi4ELi3EEES1C_NSY_INSB_IJSH_S1D_EEENSB_IJSD_SH_EEEEEEEvEEEENS_8epilogue10collective18CollectiveEpilogueINS1R_23Sm100TmaWarpSpecializedILi2ELi2ELi32ELb0ELb0EEEJSK_NSB_IJNSY_ISG_SD_EES1W_EEESL_NSB_IJlNSB_IJSD_lllEEESZ_EEESL_S1Z_NS1R_6fusion15FusionCallbacksIS1V_NS20_17LinearCombinationISL_fSL_fLNS_15FloatRoundStyleE2EEESK_S1X_JEEENSA_5SM1004TMEM4LOAD26SM100_TMEM_LOAD_16dp32b32xES17_NS18_IS1A_S1C_NSY_INSB_IJS1D_SG_EEENSB_IJSG_SD_EEEEEEENSA_39AutoVectorizingCopyWithAssumedAlignmentILi128EEENSA_14SM90_TMA_STOREES2D_S2F_S2F_EEEvvEEEEvNT_6ParamsE,@function
        .size           _ZN7cutlass13device_kernelINS_4conv6kernel13ConvUniversalINS1_16ConvProblemShapeILNS1_8OperatorE2ELi3EEENS1_10collective14CollectiveConvINS1_47MainloopSm100TmaUmmaWarpSpecializedImplicitGemmILS5_2ELi17ELi3ELi1ELi2EN4cute5tupleIJNSA_1CILi1EEESD_SD_EEEEENSB_IJNSC_ILi64EEENSB_IJNSC_ILi128EEEEEENSB_IJSG_EEEEEENS_12float_e4m3_tESL_NSA_8TiledMMAINSA_8MMA_AtomIJNSA_10MMA_TraitsINSA_19SM100_MMA_F8F6F4_SSEJSL_SL_fSG_SH_NSA_17integral_constantINSA_4UMMA5MajorELSS_1EEEST_NSQ_INSR_7ScaleInELSU_0EEESV_EEEEEENSA_6LayoutISE_NSB_IJNSC_ILi0EEESZ_SZ_EEEEENSB_IJNSA_10UnderscoreES12_S12_EEEEENS7_6detail27Sm100ImplicitGemmTileTraitsINSA_13SM90_TMA_LOADENSA_14ComposedLayoutINSA_7SwizzleILi2ELi4ELi3EEENSA_18smem_ptr_flag_bitsILi8EEENSY_INSB_IJSG_NSC_ILi8EEEEEENSB_IJSD_SG_EEEEEEEvEENS16_INSA_20SM90_TMA_LOAD_IM2COLENS18_INS19_ILi3ELi4ELi3EEES1C_NSY_INSB_IJSH_S1D_EEENSB_IJSD_SH_EEEEEEEvEEEENS_8epilogue10collective18CollectiveEpilogueINS1R_23Sm100TmaWarpSpecializedILi2ELi2ELi32ELb0ELb0EEEJSK_NSB_IJNSY_ISG_SD_EES1W_EEESL_NSB_IJlNSB_IJSD_lllEEESZ_EEESL_S1Z_NS1R_6fusion15FusionCallbacksIS1V_NS20_17LinearCombinationISL_fSL_fLNS_15FloatRoundStyleE2EEESK_S1X_JEEENSA_5SM1004TMEM4LOAD26SM100_TMEM_LOAD_16dp32b32xES17_NS18_IS1A_S1C_NSY_INSB_IJS1D_SG_EEENSB_IJSG_SD_EEEEEEENSA_39AutoVectorizingCopyWithAssumedAlignmentILi128EEENSA_14SM90_TMA_STOREES2D_S2F_S2F_EEEvvEEEEvNT_6ParamsE,(.L_x_173 - _ZN7cutlass13device_kernelINS_4conv6kernel13ConvUniversalINS1_16ConvProblemShapeILNS1_8OperatorE2ELi3EEENS1_10collective14CollectiveConvINS1_47MainloopSm100TmaUmmaWarpSpecializedImplicitGemmILS5_2ELi17ELi3ELi1ELi2EN4cute5tupleIJNSA_1CILi1EEESD_SD_EEEEENSB_IJNSC_ILi64EEENSB_IJNSC_ILi128EEEEEENSB_IJSG_EEEEEENS_12float_e4m3_tESL_NSA_8TiledMMAINSA_8MMA_AtomIJNSA_10MMA_TraitsINSA_19SM100_MMA_F8F6F4_SSEJSL_SL_fSG_SH_NSA_17integral_constantINSA_4UMMA5MajorELSS_1EEEST_NSQ_INSR_7ScaleInELSU_0EEESV_EEEEEENSA_6LayoutISE_NSB_IJNSC_ILi0EEESZ_SZ_EEEEENSB_IJNSA_10UnderscoreES12_S12_EEEEENS7_6detail27Sm100ImplicitGemmTileTraitsINSA_13SM90_TMA_LOADENSA_14ComposedLayoutINSA_7SwizzleILi2ELi4ELi3EEENSA_18smem_ptr_flag_bitsILi8EEENSY_INSB_IJSG_NSC_ILi8EEEEEENSB_IJSD_SG_EEEEEEEvEENS16_INSA_20SM90_TMA_LOAD_IM2COLENS18_INS19_ILi3ELi4ELi3EEES1C_NSY_INSB_IJSH_S1D_EEENSB_IJSD_SH_EEEEEEEvEEEENS_8epilogue10collective18CollectiveEpilogueINS1R_23Sm100TmaWarpSpecializedILi2ELi2ELi32ELb0ELb0EEEJSK_NSB_IJNSY_ISG_SD_EES1W_EEESL_NSB_IJlNSB_IJSD_lllEEESZ_EEESL_S1Z_NS1R_6fusion15FusionCallbacksIS1V_NS20_17LinearCombinationISL_fSL_fLNS_15FloatRoundStyleE2EEESK_S1X_JEEENSA_5SM1004TMEM4LOAD26SM100_TMEM_LOAD_16dp32b32xES17_NS18_IS1A_S1C_NSY_INSB_IJS1D_SG_EEENSB_IJSG_SD_EEEEEEENSA_39AutoVectorizingCopyWithAssumedAlignmentILi128EEENSA_14SM90_TMA_STOREES2D_S2F_S2F_EEEvvEEEEvNT_6ParamsE)
        .other          _ZN7cutlass13device_kernelINS_4conv6kernel13ConvUniversalINS1_16ConvProblemShapeILNS1_8OperatorE2ELi3EEENS1_10collective14CollectiveConvINS1_47MainloopSm100TmaUmmaWarpSpecializedImplicitGemmILS5_2ELi17ELi3ELi1ELi2EN4cute5tupleIJNSA_1CILi1EEESD_SD_EEEEENSB_IJNSC_ILi64EEENSB_IJNSC_ILi128EEEEEENSB_IJSG_EEEEEENS_12float_e4m3_tESL_NSA_8TiledMMAINSA_8MMA_AtomIJNSA_10MMA_TraitsINSA_19SM100_MMA_F8F6F4_SSEJSL_SL_fSG_SH_NSA_17integral_constantINSA_4UMMA5MajorELSS_1EEEST_NSQ_INSR_7ScaleInELSU_0EEESV_EEEEEENSA_6LayoutISE_NSB_IJNSC_ILi0EEESZ_SZ_EEEEENSB_IJNSA_10UnderscoreES12_S12_EEEEENS7_6detail27Sm100ImplicitGemmTileTraitsINSA_13SM90_TMA_LOADENSA_14ComposedLayoutINSA_7SwizzleILi2ELi4ELi3EEENSA_18smem_ptr_flag_bitsILi8EEENSY_INSB_IJSG_NSC_ILi8EEEEEENSB_IJSD_SG_EEEEEEEvEENS16_INSA_20SM90_TMA_LOAD_IM2COLENS18_INS19_ILi3ELi4ELi3EEES1C_NSY_INSB_IJSH_S1D_EEENSB_IJSD_SH_EEEEEEEvEEEENS_8epilogue10collective18CollectiveEpilogueINS1R_23Sm100TmaWarpSpecializedILi2ELi2ELi32ELb0ELb0EEEJSK_NSB_IJNSY_ISG_SD_EES1W_EEESL_NSB_IJlNSB_IJSD_lllEEESZ_EEESL_S1Z_NS1R_6fusion15FusionCallbacksIS1V_NS20_17LinearCombinationISL_fSL_fLNS_15FloatRoundStyleE2EEESK_S1X_JEEENSA_5SM1004TMEM4LOAD26SM100_TMEM_LOAD_16dp32b32xES17_NS18_IS1A_S1C_NSY_INSB_IJS1D_SG_EEENSB_IJSG_SD_EEEEEEENSA_39AutoVectorizingCopyWithAssumedAlignmentILi128EEENSA_14SM90_TMA_STOREES2D_S2F_S2F_EEEvvEEEEvNT_6ParamsE,@"STO_CUDA_ENTRY STV_DEFAULT"
_ZN7cutlass13device_kernelINS_4conv6kernel13ConvUniversalINS1_16ConvProblemShapeILNS1_8OperatorE2ELi3EEENS1_10collective14CollectiveConvINS1_47MainloopSm100TmaUmmaWarpSpecializedImplicitGemmILS5_2ELi17ELi3ELi1ELi2EN4cute5tupleIJNSA_1CILi1EEESD_SD_EEEEENSB_IJNSC_ILi64EEENSB_IJNSC_ILi128EEEEEENSB_IJSG_EEEEEENS_12float_e4m3_tESL_NSA_8TiledMMAINSA_8MMA_AtomIJNSA_10MMA_TraitsINSA_19SM100_MMA_F8F6F4_SSEJSL_SL_fSG_SH_NSA_17integral_constantINSA_4UMMA5MajorELSS_1EEEST_NSQ_INSR_7ScaleInELSU_0EEESV_EEEEEENSA_6LayoutISE_NSB_IJNSC_ILi0EEESZ_SZ_EEEEENSB_IJNSA_10UnderscoreES12_S12_EEEEENS7_6detail27Sm100ImplicitGemmTileTraitsINSA_13SM90_TMA_LOADENSA_14ComposedLayoutINSA_7SwizzleILi2ELi4ELi3EEENSA_18smem_ptr_flag_bitsILi8EEENSY_INSB_IJSG_NSC_ILi8EEEEEENSB_IJSD_SG_EEEEEEEvEENS16_INSA_20SM90_TMA_LOAD_IM2COLENS18_INS19_ILi3ELi4ELi3EEES1C_NSY_INSB_IJSH_S1D_EEENSB_IJSD_SH_EEEEEEEvEEEENS_8epilogue10collective18CollectiveEpilogueINS1R_23Sm100TmaWarpSpecializedILi2ELi2ELi32ELb0ELb0EEEJSK_NSB_IJNSY_ISG_SD_EES1W_EEESL_NSB_IJlNSB_IJSD_lllEEESZ_EEESL_S1Z_NS1R_6fusion15FusionCallbacksIS1V_NS20_17LinearCombinationISL_fSL_fLNS_15FloatRoundStyleE2EEESK_S1X_JEEENSA_5SM1004TMEM4LOAD26SM100_TMEM_LOAD_16dp32b32xES17_NS18_IS1A_S1C_NSY_INSB_IJS1D_SG_EEENSB_IJSG_SD_EEEEEEENSA_39AutoVectorizingCopyWithAssumedAlignmentILi128EEENSA_14SM90_TMA_STOREES2D_S2F_S2F_EEEvvEEEEvNT_6ParamsE:
[----:B------:R-:W1:Y:S01]  /*0000*/  LDC R1, c[0x0][0x37c] ;  /* 0x0000df00ff017b82 */ /* 0x000e620000000800 */
[----:B------:R-:W2:Y:S01]  /*0010*/  S2R R92, SR_TID.X ;  /* 0x00000000005c7919 */ /* 0x000ea20000002100 */
[----:B------:R-:W3:Y:S01]  /*0020*/  LDCU.64 UR8, c[0x0][0x990] ;  /* 0x00013200ff0877ac */ /* 0x000ee20008000a00 */
[----:B-1----:R-:W-:Y:S01]  /*0030*/  VIADD R1, R1, 0xfffffff8 ;  /* 0xfffffff801017836 */ /* 0x002fe20000000000 */
[----:B------:R-:W-:Y:S02]  /*0040*/  PRMT R94, RZ, 0x7610, R94 ;  /* 0x00007610ff5e7816 */ /* 0x000fe4000000005e */
[----:B------:R-:W-:Y:S01]  /*0050*/  ELECT P3, URZ, PT ;  /* 0x0000000000ff782f */ /* 0x000fe20003860000 */
[----:B---3--:R-:W-:-:S04]  /*0060*/  UISETP.NE.U32.AND UP0, UPT, UR8, URZ, UPT ;  /* 0x000000ff0800728c */ /* 0x008fc8000bf05070 */
[----:B------:R-:W-:Y:S01]  /*0070*/  UISETP.NE.AND.EX UP0, UPT, UR9, URZ, UPT, UP0 ;  /* 0x000000ff0900728c */ /* 0x000fe2000bf05300 */
[----:B--2---:R-:W-:-:S05]  /*0080*/  SHF.R.U32.HI R95, RZ, 0x5, R92 ;  /* 0x00000005ff5f7819 */ /* 0x004fca000001165c */
[----:B------:R-:W1:Y:S02]  /*0090*/  SHFL.IDX PT, R0, R95, RZ, 0x1f ;  /* 0x00001fff5f007589 */ /* 0x000e6400000e0000 */
[----:B-1----:R-:W-:Y:S01]  /*00a0*/  R2UR UR18, R0 ;  /* 0x00000000001272ca */ /* 0x002fe200000e0000 */
[----:B------:R-:W-:-:S14]  /*00b0*/  BRA.U UP0, `(.L_x_0) ;  /* 0x0000000100307547 */ /* 0x000fdc000b800000 */
[----:B------:R-:W1:Y:S02]  /*00c0*/  LDCU.64 UR4, c[0x0][0x988] ;  /* 0x00013100ff0477ac */ /* 0x000e640008000a00 */
[----:B-1----:R-:W-:-:S04]  /*00d0*/  UISETP.NE.U32.AND UP0, UPT, UR4, URZ, UPT ;  /* 0x000000ff0400728c */ /* 0x002fc8000bf05070 */
[----:B------:R-:W-:-:S09]  /*00e0*/  UISETP.NE.AND.EX UP0, UPT, UR5, URZ, UPT, UP0 ;  /* 0x000000ff0500728c */ /* 0x000fd2000bf05300 */
[----:B------:R-:W-:Y:S05]  /*00f0*/  BRA.U !UP0, `(.L_x_1) ;  /* 0x0000000108147547 */ /* 0x000fea000b800000 */
[----:B------:R-:W1:Y:S01]  /*0100*/  LDC.64 R2, c[0x0][0x988] ;  /* 0x00026200ff027b82 */ /* 0x000e620000000a00 */
[----:B------:R-:W1:Y:S02]  /*0110*/  LDCU.64 UR4, c[0x0][0x358] ;  /* 0x00006b00ff0477ac */ /* 0x000e640008000a00 */
[----:B-1----:R1:W5:Y:S01]  /*0120*/  LDG.E R41, desc[UR4][R2.64] ;  /* 0x0000000402297981 */ /* 0x002362000c1e1900 */
[----:B------:R-:W-:Y:S01]  /*0130*/  HFMA2 R94, -RZ, RZ, 0, 5.9604644775390625e-08 ;  /* 0x00000001ff5e7431 */ /* 0x000fe200000001ff */
[----:B------:R-:W-:Y:S05]  /*0140*/  BRA `(.L_x_0) ;  /* 0x00000000000c7947 */ /* 0x000fea0003800000 */
.L_x_1:
[----:B------:R-:W1:Y:S01]  /*0150*/  LDCU UR4, c[0x0][0x980] ;  /* 0x00013000ff0477ac */ /* 0x000e620008000800 */
[----:B------:R-:W-:Y:S01]  /*0160*/  HFMA2 R94, -RZ, RZ, 0, 5.9604644775390625e-08 ;  /* 0x00000001ff5e7431 */ /* 0x000fe200000001ff */
[----:B-1----:R-:W-:-:S07]  /*0170*/  MOV R41, UR4 ;  /* 0x0000000400297c02 */ /* 0x002fce0008000f00 */
.L_x_0:
[----:B------:R-:W2:Y:S02]  /*0180*/  LDCU.64 UR4, c[0x0][0x9b0] ;  /* 0x00013600ff0477ac */ /* 0x000ea40008000a00 */
[----:B--2---:R-:W-:-:S04]  /*0190*/  UISETP.NE.U32.AND UP0, UPT, UR4, URZ, UPT ;  /* 0x000000ff0400728c */ /* 0x004fc8000bf05070 */
[----:B------:R-:W-:-:S09]  /*01a0*/  UISETP.NE.AND.EX UP0, UPT, UR5, URZ, UPT, UP0 ;  /* 0x000000ff0500728c */ /* 0x000fd2000bf05300 */
[----:B------:R-:W-:Y:S05]  /*01b0*/  BRA.U UP0, `(.L_x_2) ;  /* 0x0000000100287547 */ /* 0x000fea000b800000 */
[----:B------:R-:W2:Y:S02]  /*01c0*/  LDCU.64 UR4, c[0x0][0x9a8] ;  /* 0x00013500ff0477ac */ /* 0x000ea40008000a00 */
[----:B--2---:R-:W-:-:S04]  /*01d0*/  UISETP.NE.U32.AND UP0, UPT, UR4, URZ, UPT ;  /* 0x000000ff0400728c */ /* 0x004fc8000bf05070 */
[----:B------:R-:W-:-:S09]  /*01e0*/  UISETP.NE.AND.EX UP0, UPT, UR5, URZ, UPT, UP0 ;  /* 0x000000ff0500728c */ /* 0x000fd2000bf05300 */
[----:B------:R-:W-:Y:S05]  /*01f0*/  BRA.U !UP0, `(.L_x_3) ;  /* 0x0000000108107547 */ /* 0x000fea000b800000 */
[----:B------:R-:W2:Y:S01]  /*0200*/  LDC.64 R38, c[0x0][0x9a8] ;  /* 0x00026a00ff267b82 */ /* 0x000ea20000000a00 */
[----:B------:R-:W2:Y:S02]  /*0210*/  LDCU.64 UR4, c[0x0][0x358] ;  /* 0x00006b00ff0477ac */ /* 0x000ea40008000a00 */
[----:B--2---:R2:W5:Y:S01]  /*0220*/  LDG.E R38, desc[UR4][R38.64] ;  /* 0x0000000426267981 */ /* 0x004562000c1e1900 */
[----:B------:R-:W-:Y:S05]  /*0230*/  BRA `(.L_x_2) ;  /* 0x0000000000087947 */ /* 0x000fea0003800000 */
.L_x_3:
[----:B------:R-:W2:Y:S02]  /*0240*/  LDCU UR4, c[0x0][0x9a0] ;  /* 0x00013400ff0477ac */ /* 0x000ea40008000800 */
[----:B--2---:R-:W-:Y:S02]  /*0250*/  MOV R38, UR4 ;  /* 0x0000000400267c02 */ /* 0x004fe40008000f00 */
.L_x_2:
[----:B------:R-:W-:Y:S01]  /*0260*/  IMAD.U32 R0, RZ, RZ, UR18 ;  /* 0x00000012ff007e24 */ /* 0x000fe2000f8e00ff */
[----:B------:R-:W-:Y:S04]  /*0270*/  BSSY.RECONVERGENT B0, `(.L_x_4) ;  /* 0x000000c000007945 */ /* 0x000fe80003800200 */
[C---:B------:R-:W-:Y:S02]  /*0280*/  ISETP.NE.OR P1, PT, R0.reuse, 0x1, !P3 ;  /* 0x000000010000780c */ /* 0x040fe40005f25670 */
[----:B------:R-:W-:-:S11]  /*0290*/  ISETP.NE.OR P0, PT, R0, 0x3, !P3 ;  /* 0x000000030000780c */ /* 0x000fd60005f05670 */
[----:B------:R-:W-:Y:S05]  /*02a0*/  @P1 BRA `(.L_x_5) ;  /* 0x0000000000201947 */ /* 0x000fea0003800000 */
[----:B------:R-:W3:Y:S02]  /*02b0*/  LDCU.64 UR4, c[0x0][0x348] ;  /* 0x00006900ff0477ac */ /* 0x000ee40008000a00 */
[----:B---3--:R-:W-:Y:S02]  /*02c0*/  UIADD3 UR6, UP1, UPT, UR4, 0x80, URZ ;  /* 0x0000008004067890 */ /* 0x008fe4000ff3e0ff */
[----:B------:R-:W-:Y:S02]  /*02d0*/  UIADD3 UR4, UP0, UPT, UR4, 0x180, URZ ;  /* 0x0000018004047890 */ /* 0x000fe4000ff1e0ff */
[----:B------:R-:W-:Y:S02]  /*02e0*/  UIADD3.X UR7, UPT, UPT, URZ, UR5, URZ, UP1, !UPT ;  /* 0x00000005ff077290 */ /* 0x000fe40008ffe4ff */
[----:B------:R-:W-:-:S07]  /*02f0*/  UIADD3.X UR5, UPT, UPT, URZ, UR5, URZ, UP0, !UPT ;  /* 0x00000005ff057290 */ /* 0x000fce00087fe4ff */
[----:B------:R3:W-:Y:S02]  /*0300*/  UTMACCTL.PF [UR6] ;  /* 0x00000000060079b9 */ /* 0x0007e40008040000 */
[----:B------:R3:W-:Y:S02]  /*0310*/  UTMACCTL.PF [UR4] ;  /* 0x00000000040079b9 */ /* 0x0007e40008040000 */
[----:B---3--:R-:W-:Y:S01]  /*0320*/  NOP ;  /* 0x0000000000007918 */ /* 0x008fe20000000000 */
.L_x_5:
[----:B------:R-:W-:Y:S05]  /*0330*/  BSYNC.RECONVERGENT B0 ;  /* 0x0000000000007941 */ /* 0x000fea0003800200 */
.L_x_4:
[----:B------:R-:W-:Y:S04]  /*0340*/  BSSY.RECONVERGENT B0, `(.L_x_6) ;  /* 0x000000a000007945 */ /* 0x000fe80003800200 */
        /* <DEDUP_REMOVED lines=9> */
.L_x_7:
[----:B------:R-:W-:Y:S05]  /*03e0*/  BSYNC.RECONVERGENT B0 ;  /* 0x0000000000007941 */ /* 0x000fea0003800200 */
.L_x_6:
[----:B------:R-:W3:Y:S01]  /*03f0*/  LDCU.64 UR4, c[0x0][0x988] ;  /* 0x00013100ff0477ac */ /* 0x000ee20008000a00 */
[----:B------:R-:W-:Y:S02]  /*0400*/  UISETP.EQ.U32.AND UP2, UPT, UR8, URZ, UPT ;  /* 0x000000ff0800728c */ /* 0x000fe4000bf42070 */
[----:B------:R-:W-:Y:S02]  /*0410*/  UPLOP3.LUT UP3, UPT, UPT, UPT, UPT, 0x80, 0x8 ;  /* 0x000000000008789c */ /* 0x000fe40003f6f070 */
[----:B---3--:R-:W-:-:S04]  /*0420*/  UISETP.NE.U32.AND UP0, UPT, UR4, URZ, UPT ;  /* 0x000000ff0400728c */ /* 0x008fc8000bf05070 */
[----:B------:R-:W-:-:S04]  /*0430*/  UISETP.NE.AND.EX UP1, UPT, UR5, URZ, UPT, UP0 ;  /* 0x000000ff0500728c */ /* 0x000fc8000bf25300 */
[----:B------:R-:W-:-:S04]  /*0440*/  UISETP.EQ.OR.EX UP4, UPT, UR9, URZ, !UP1, UP2 ;  /* 0x000000ff0900728c */ /* 0x000fc8000cf82720 */
[----:B------:R-:W-:-:S06]  /*0450*/  UP2UR UR4, UPR, URZ, 0x10 ;  /* 0x00000010ff047883 */ /* 0x000fcc0008000000 */
[----:B------:R-:W-:Y:S01]  /*0460*/  MOV R99, UR4 ;  /* 0x0000000400637c02 */ /* 0x000fe20008000f00 */
[----:B------:R-:W-:Y:S06]  /*0470*/  BRA.U !UP4, `(.L_x_8) ;  /* 0x000000010c207547 */ /* 0x000fec000b800000 */
[----:B------:R-:W-:Y:S01]  /*0480*/  UISETP.NE.U32.AND UP2, UPT, UR8, URZ, UPT ;  /* 0x000000ff0800728c */ /* 0x000fe2000bf45070 */
[----:B-----5:R-:W-:Y:S01]  /*0490*/  FSETP.NEU.AND P0, PT, R41, RZ, PT ;  /* 0x000000ff2900720b */ /* 0x020fe20003f0d000 */
[----:B------:R-:W-:Y:S02]  /*04a0*/  USEL UR4, URZ, 0xffffffff, UP1 ;  /* 0xffffffffff047887 */ /* 0x000fe40008800000 */
[----:B------:R-:W-:-:S10]  /*04b0*/  UISETP.NE.AND.EX UP2, UPT, UR9, URZ, UPT, UP2 ;  /* 0x000000ff0900728c */ /* 0x000fd4000bf45320 */
[----:B------:R-:W-:Y:S01]  /*04c0*/  VOTEU.ANY UP0, P0 ;  /* 0x0000000000ff7886 */ /* 0x000fe20000000100 */
[----:B------:R-:W-:-:S04]  /*04d0*/  @!UP2 USEL UR4, URZ, 0xffffffff, UP0 ;  /* 0xffffffffff04a887 */ /* 0x000fc80008000000 */
[----:B------:R-:W-:-:S04]  /*04e0*/  ULOP3.LUT UR4, UR4, 0x1, URZ, 0xc0, !UPT ;  /* 0x0000000104047892 */ /* 0x000fc8000f8ec0ff */
[----:B------:R-:W-:-:S11]  /*04f0*/  UISETP.NE.U32.AND UP3, UPT, UR4, 0x1, UPT ;  /* 0x000000010400788c */ /* 0x000fd6000bf65070 */
.L_x_8:
[----:B-1----:R-:W1:Y:S01]  /*0500*/  SHFL.IDX PT, R2, R95, RZ, 0x1f ;  /* 0x00001fff5f027589 */ /* 0x002e6200000e0000 */
[----:B------:R-:W-:-:S04]  /*0510*/  UISETP.NE.AND UP0, UPT, UR18, 0x2, UPT ;  /* 0x000000021200788c */ /* 0x000fc8000bf05270 */
[----:B------:R-:W-:Y:S01]  /*0520*/  USEL UR52, URZ, 0x1, UP0 ;  /* 0x00000001ff347887 */ /* 0x000fe20008000000 */
[----:B-1----:R-:W-:-:S13]  /*0530*/  ISETP.NE.AND P0, PT, R2, RZ, PT ;  /* 0x000000ff0200720c */ /* 0x002fda0003f05270 */
[----:B------:R-:W-:Y:S05]  /*0540*/  @P0 BRA `(.L_x_9) ;  /* 0x0000000000bc0947 */ /* 0x000fea0003800000 */
[----:B------:R-:W-:Y:S01]  /*0550*/  ELECT P0, URZ, PT ;  /* 0x0000000000ff782f */ /* 0x000fe20003800000 */
[----:B------:R-:W-:-:S12]  /*0560*/  BSSY.RECONVERGENT B0, `(.L_x_9) ;  /* 0x000002d000007945 */ /* 0x000fd80003800200 */
[----:B------:R-:W-:Y:S05]  /*0570*/  @!P0 BRA `(.L_x_10) ;  /* 0x0000000000ac8947 */ /* 0x000fea0003800000 */
[----:B------:R-:W1:Y:S01]  /*0580*/  S2UR UR4, SR_CgaCtaId ;  /* 0x00000000000479c3 */ /* 0x000e620000008800 */
[----:B------:R-:W-:Y:S01]  /*0590*/  UMOV UR5, 0x400 ;  /* 0x0000040000057882 */ /* 0x000fe20000000000 */
[----:B------:R-:W-:Y:S02]  /*05a0*/  UMOV UR6, 0x1 ;  /* 0x0000000100067882 */ /* 0x000fe40000000000 */
[----:B------:R-:W-:-:S04]  /*05b0*/  UIADD3 UR6, UPT, UPT, -UR6, 0x100000, URZ ;  /* 0x0010000006067890 */ /* 0x000fc8000fffe1ff */
[----:B------:R-:W-:Y:S02]  /*05c0*/  USHF.L.U32 UR7, UR6, 0xb, URZ ;  /* 0x0000000b06077899 */ /* 0x000fe400080006ff */
[----:B------:R-:W-:Y:S02]  /*05d0*/  USHF.L.U32 UR6, UR6, 0x1, URZ ;  /* 0x0000000106067899 */ /* 0x000fe400080006ff */
[----:B-1----:R-:W-:Y:S01]  /*05e0*/  ULEA UR4, UR4, UR5, 0x18 ;  /* 0x0000000504047291 */ /* 0x002fe2000f8ec0ff */
[----:B------:R-:W1:Y:S11]  /*05f0*/  FENCE.VIEW.ASYNC.S ;  /* 0x00000000000073c6 */ /* 0x000e760000000000 */
[----:B-1----:R1:W3:Y:S01]  /*0600*/  SYNCS.EXCH.64 URZ, [UR4], UR6 ;  /* 0x0000000604ff75b2 */ /* 0x0022e20008000100 */
[----:B------:R1:W4:Y:S01]  /*0610*/  SYNCS.EXCH.64 URZ, [UR4+0x88], UR6 ;  /* 0x0000880604ff75b2 */ /* 0x0003220008000100 */
[----:B------:R1:W1:Y:S01]  /*0620*/  SYNCS.EXCH.64 URZ, [UR4+0x8], UR6 ;  /* 0x0000080604ff75b2 */ /* 0x0002620008000100 */
        /* <DEDUP_REMOVED lines=31> */
[----:B---34-:R-:W-:Y:S01]  /*0820*/  NOP ;  /* 0x0000000000007918 */ /* 0x018fe20000000000 */
.L_x_10:
[----:B-1----:R-:W-:Y:S05]  /*0830*/  BSYNC.RECONVERGENT B0 ;  /* 0x0000000000007941 */ /* 0x002fea0003800200 */
.L_x_9:
[----:B------:R-:W1:Y:S01]  /*0840*/  SHFL.IDX PT, R2, R95, RZ, 0x1f ;  /* 0x00001fff5f027589 */ /* 0x000e6200000e0000 */
[----:B------:R-:W-:Y:S01]  /*0850*/  NOP ;  /* 0x0000000000007918 */ /* 0x000fe20000000000 */
[----:B-1----:R-:W-:-:S13]  /*0860*/  ISETP.NE.AND P0, PT, R2, 0x1, PT ;  /* 0x000000010200780c */ /* 0x002fda0003f05270 */
[----:B------:R-:W-:Y:S05]  /*0870*/  @P0 BRA `(.L_x_11) ;  /* 0x0000000000480947 */ /* 0x000fea0003800000 */
[----:B------:R-:W1:Y:S01]  /*0880*/  S2UR UR4, SR_CgaCtaId ;  /* 0x00000000000479c3 */ /* 0x000e620000008800 */
[----:B------:R-:W-:Y:S01]  /*0890*/  UMOV UR5, 0x400 ;  /* 0x0000040000057882 */ /* 0x000fe20000000000 */
[----:B------:R-:W-:Y:S01]  /*08a0*/  UMOV UR8, 0x20 ;  /* 0x0000002000087882 */ /* 0x000fe20000000000 */
[----:B------:R-:W-:Y:S01]  /*08b0*/  UMOV UR6, 0x80 ;  /* 0x0000008000067882 */ /* 0x000fe20000000000 */
[----:B------:R-:W-:-:S04]  /*08c0*/  UIADD3 UR8, UPT, UPT, -UR8, 0x100000, URZ ;  /* 0x0010000008087890 */ /* 0x000fc8000fffe1ff */
[----:B------:R-:W-:Y:S02]  /*08d0*/  USHF.L.U32 UR9, UR8, 0xb, URZ ;  /* 0x0000000b08097899 */ /* 0x000fe400080006ff */
[----:B------:R-:W-:Y:S02]  /*08e0*/  USHF.L.U32 UR8, UR8, 0x1, URZ ;  /* 0x0000000108087899 */ /* 0x000fe400080006ff */
[----:B------:R-:W-:-:S04]  /*08f0*/  UIADD3 UR6, UPT, UPT, -UR6, 0x100000, URZ ;  /* 0x0010000006067890 */ /* 0x000fc8000fffe1ff */
[----:B------:R-:W-:Y:S02]  /*0900*/  USHF.L.U32 UR7, UR6, 0xb, URZ ;  /* 0x0000000b06077899 */ /* 0x000fe400080006ff */
[----:B------:R-:W-:Y:S01]  /*0910*/  USHF.L.U32 UR6, UR6, 0x1, URZ ;  /* 0x0000000106067899 */ /* 0x000fe200080006ff */
[----:B------:R-:W-:Y:S01]  /*0920*/  ELECT P0, URZ, PT ;  /* 0x0000000000ff782f */ /* 0x000fe20003800000 */
[----:B-1----:R-:W-:Y:S01]  /*0930*/  ULEA UR4, UR4, UR5, 0x18 ;  /* 0x0000000504047291 */ /* 0x002fe2000f8ec0ff */
[----:B------:R-:W1:Y:S11]  /*0940*/  FENCE.VIEW.ASYNC.S ;  /* 0x00000000000073c6 */ /* 0x000e760000000000 */
[----:B-1----:R1:W3:Y:S01]  /*0950*/  SYNCS.EXCH.64 URZ, [UR4+0x110], UR8 ;  /* 0x0001100804ff75b2 */ /* 0x0022e20008000100 */
[----:B------:R1:W4:Y:S01]  /*0960*/  SYNCS.EXCH.64 URZ, [UR4+0x120], UR6 ;  /* 0x0001200604ff75b2 */ /* 0x0003220008000100 */
[----:B------:R1:W1:Y:S01]  /*0970*/  SYNCS.EXCH.64 URZ, [UR4+0x118], UR8 ;  /* 0x0001180804ff75b2 */ /* 0x0002620008000100 */
[----:B------:R1:W1:Y:S01]  /*0980*/  SYNCS.EXCH.64 URZ, [UR4+0x128], UR6 ;  /* 0x0001280604ff75b2 */ /* 0x0002620008000100 */
[----:B------:R-:W-:Y:S01]  /*0990*/  NOP ;  /* 0x0000000000007918 */ /* 0x000fe20000000000 */
.L_x_11:
[----:B------:R-:W2:Y:S01]  /*09a0*/  SHFL.IDX PT, R2, R95, RZ, 0x1f ;  /* 0x00001fff5f027589 */ /* 0x000ea200000e0000 */
[----:B------:R-:W-:Y:S01]  /*09b0*/  NOP ;  /* 0x0000000000007918 */ /* 0x000fe20000000000 */
[----:B--2---:R-:W-:-:S13]  /*09c0*/  ISETP.NE.AND P0, PT, R2, 0x3, PT ;  /* 0x000000030200780c */ /* 0x004fda0003f05270 */
[----:B------:R-:W-:Y:S05]  /*09d0*/  @P0 BRA `(.L_x_12) ;  /* 0x0000000000300947 */ /* 0x000fea0003800000 */
[----:B-1----:R-:W1:Y:S01]  /*09e0*/  S2UR UR6, SR_CgaCtaId ;  /* 0x00000000000679c3 */ /* 0x002e620000008800 */
[----:B------:R-:W-:Y:S01]  /*09f0*/  UMOV UR4, 0x400 ;  /* 0x0000040000047882 */ /* 0x000fe20000000000 */
[----:B------:R-:W-:Y:S01]  /*0a00*/  UMOV UR5, 0x20 ;  /* 0x0000002000057882 */ /* 0x000fe20000000000 */
[----:B------:R-:W-:Y:S01]  /*0a10*/  ELECT P0, URZ, PT ;  /* 0x0000000000ff782f */ /* 0x000fe20003800000 */
[----:B-1----:R-:W-:Y:S02]  /*0a20*/  ULEA UR6, UR6, UR4, 0x18 ;  /* 0x0000000406067291 */ /* 0x002fe4000f8ec0ff */
[----:B------:R-:W-:-:S04]  /*0a30*/  UIADD3 UR4, UPT, UPT, -UR5, 0x100000, URZ ;  /* 0x0010000005047890 */ /* 0x000fc8000fffe1ff */
[----:B------:R-:W-:Y:S02]  /*0a40*/  USHF.L.U32 UR5, UR4, 0xb, URZ ;  /* 0x0000000b04057899 */ /* 0x000fe400080006ff */
[----:B------:R-:W-:Y:S01]  /*0a50*/  USHF.L.U32 UR4, UR4, 0x1, URZ ;  /* 0x0000000104047899 */ /* 0x000fe200080006ff */
[----:B------:R-:W1:Y:S11]  /*0a60*/  FENCE.VIEW.ASYNC.S ;  /* 0x00000000000073c6 */ /* 0x000e760000000000 */
[----:B-1----:R2:W1:Y:S01]  /*0a70*/  SYNCS.EXCH.64 URZ, [UR6+0x130], UR4 ;  /* 0x0001300406ff75b2 */ /* 0x0024620008000100 */
[----:B------:R2:W1:Y:S02]  /*0a80*/  SYNCS.EXCH.64 URZ, [UR6+0x138], UR4 ;  /* 0x0001380406ff75b2 */ /* 0x0004640008000100 */
[----:B--2---:R-:W-:Y:S01]  /*0a90*/  NOP ;  /* 0x0000000000007918 */ /* 0x004fe20000000000 */
.L_x_12:
[----:B------:R-:W2:Y:S01]  /*0aa0*/  SHFL.IDX PT, R2, R95, RZ, 0x1f ;  /* 0x00001fff5f027589 */ /* 0x000ea200000e0000 */
[----:B------:R-:W-:Y:S01]  /*0ab0*/  NOP ;  /* 0x0000000000007918 */ /* 0x000fe20000000000 */
[----:B--2---:R-:W-:-:S13]  /*0ac0*/  ISETP.NE.AND P0, PT, R2, 0x4, PT ;  /* 0x000000040200780c */ /* 0x004fda0003f05270 */
[----:B------:R-:W-:Y:S05]  /*0ad0*/  @P0 BRA `(.L_x_13) ;  /* 0x0000000000440947 */ /* 0x000fea0003800000 */
[----:B-1----:R-:W1:Y:S01]  /*0ae0*/  S2UR UR6, SR_CgaCtaId ;  /* 0x00000000000679c3 */ /* 0x002e620000008800 */
[----:B------:R-:W-:Y:S01]  /*0af0*/  UMOV UR4, 0x100 ;  /* 0x0000010000047882 */ /* 0x000fe20000000000 */
[----:B------:R-:W-:Y:S01]  /*0b00*/  UMOV UR5, 0x400 ;  /* 0x0000040000057882 */ /* 0x000fe20000000000 */
[----:B------:R-:W-:Y:S01]  /*0b10*/  USEL UR4, UR4, 0xe0, UP3 ;  /* 0x000000e004047887 */ /* 0x000fe20009800000 */
[----:B------:R-:W-:Y:S01]  /*0b20*/  UMOV UR8, 0x1 ;  /* 0x0000000100087882 */ /* 0x000fe20000000000 */
[----:B------:R-:W-:Y:S01]  /*0b30*/  ELECT P0, URZ, PT ;  /* 0x0000000000ff782f */ /* 0x000fe20003800000 */
[----:B------:R-:W-:-:S04]  /*0b40*/  UIADD3 UR8, UPT, UPT, -UR8, 0x100000, URZ ;  /* 0x0010000008087890 */ /* 0x000fc8000fffe1ff */
[----:B------:R-:W-:Y:S02]  /*0b50*/  USHF.L.U32 UR9, UR8, 0xb, URZ ;  /* 0x0000000b08097899 */ /* 0x000fe400080006ff */
[----:B------:R-:W-:Y:S02]  /*0b60*/  USHF.L.U32 UR8, UR8, 0x1, URZ ;  /* 0x0000000108087899 */ /* 0x000fe400080006ff */
[----:B-1----:R-:W-:Y:S02]  /*0b70*/  ULEA UR6, UR6, UR5, 0x18 ;  /* 0x0000000506067291 */ /* 0x002fe4000f8ec0ff */
[----:B------:R-:W-:-:S04]  /*0b80*/  UIADD3 UR4, UPT, UPT, -UR4, 0x100000, URZ ;  /* 0x0010000004047890 */ /* 0x000fc8000fffe1ff */
[----:B------:R-:W-:Y:S02]  /*0b90*/  USHF.L.U32 UR5, UR4, 0xb, URZ ;  /* 0x0000000b04057899 */ /* 0x000fe400080006ff */
[----:B------:R-:W-:Y:S01]  /*0ba0*/  USHF.L.U32 UR4, UR4, 0x1, URZ ;  /* 0x0000000104047899 */ /* 0x000fe200080006ff */
[----:B------:R-:W1:Y:S03]  /*0bb0*/  FENCE.VIEW.ASYNC.S ;  /* 0x00000000000073c6 */ /* 0x000e660000000000 */
[----:B-1----:R2:W1:Y:S08]  /*0bc0*/  SYNCS.EXCH.64 URZ, [UR6+0x140], UR8 ;  /* 0x0001400806ff75b2 */ /* 0x0024700008000100 */
[----:B------:R2:W1:Y:S02]  /*0bd0*/  SYNCS.EXCH.64 URZ, [UR6+0x148], UR4 ;  /* 0x0001480406ff75b2 */ /* 0x0004640008000100 */
[----:B--2---:R-:W-:Y:S01]  /*0be0*/  NOP ;  /* 0x0000000000007918 */ /* 0x004fe20000000000 */
.L_x_13:
[----:B------:R-:W2:Y:S01]  /*0bf0*/  SHFL.IDX PT, R2, R95, RZ, 0x1f ;  /* 0x00001fff5f027589 */ /* 0x000ea200000e0000 */
[----:B------:R-:W1:Y:S01]  /*0c00*/  S2UR UR28, SR_CTAID.X ;  /* 0x00000000001c79c3 */ /* 0x000e620000002500 */
[----:B------:R-:W-:-:S07]  /*0c10*/  NOP ;  /* 0x0000000000007918 */ /* 0x000fce0000000000 */
[----:B------:R-:W1:Y:S01]  /*0c20*/  S2UR UR23, SR_CTAID.Y ;  /* 0x00000000001779c3 */ /* 0x000e620000002600 */
[----:B--2---:R-:W-:-:S13]  /*0c30*/  ISETP.NE.AND P0, PT, R2, 0x5, PT ;  /* 0x000000050200780c */ /* 0x004fda0003f05270 */
[----:B-1----:R-:W-:Y:S05]  /*0c40*/  @P0 BRA `(.L_x_14) ;  /* 0x0000000000480947 */ /* 0x002fea0003800000 */
        /* <DEDUP_REMOVED lines=13> */
[----:B-1----:R1:W2:Y:S01]  /*0d20*/  SYNCS.EXCH.64 URZ, [UR4+0x150], UR8 ;  /* 0x0001500804ff75b2 */ /* 0x0022a20008000100 */
[----:B------:R1:W1:Y:S01]  /*0d30*/  SYNCS.EXCH.64 URZ, [UR4+0x160], UR6 ;  /* 0x0001600604ff75b2 */ /* 0x0002620008000100 */
[----:B------:R1:W1:Y:S01]  /*0d40*/  SYNCS.EXCH.64 URZ, [UR4+0x158], UR8 ;  /* 0x0001580804ff75b2 */ /* 0x0002620008000100 */
[----:B------:R1:W1:Y:S01]  /*0d50*/  SYNCS.EXCH.64 URZ, [UR4+0x168], UR6 ;  /* 0x0001680604ff75b2 */ /* 0x0002620008000100 */
[----:B------:R-:W-:Y:S01]  /*0d60*/  NOP ;  /* 0x0000000000007918 */ /* 0x000fe20000000000 */
.L_x_14:
[----:B------:R-:W-:-:S05]  /*0d70*/  CS2R.32 R86, SR_CgaSize ;  /* 0x0000000000567805 */ /* 0x000fca0000008a00 */
[----:B------:R-:W-:-:S05]  /*0d80*/  IMAD R86, R86, -0xa0, RZ ;  /* 0xffffff6056567824 */ /* 0x000fca00078e02ff */
[----:B------:R-:W-:-:S14]  /*0d90*/  R2UR UR5, R86 ;  /* 0x00000000560572ca */ /* 0x000fdc00000e0000 */
[----:B------:R-:W3:Y:S01]  /*0da0*/  LDCU UR5, c[0x0][UR5+0x2b0] ;  /* 0x00005600050577ac */ /* 0x000ee20008000800 */
[----:B------:R-:W-:Y:S02]  /*0db0*/  I2FP.F32.U32 R5, UR28 ;  /* 0x0000001c00057c45 */ /* 0x000fe40008201000 */
[----:B------:R-:W-:-:S05]  /*0dc0*/  CS2R.32 R3, SR_CgaSize ;  /* 0x0000000000037805 */ /* 0x000fca0000008a00 */
[----:B------:R-:W-:-:S06]  /*0dd0*/  IMAD R3, R3, -0xa0, RZ ;  /* 0xffffff6003037824 */ /* 0x000fcc00078e02ff */
[----:B------:R-:W4:Y:S01]  /*0de0*/  LDC R3, c[0x0][R3+0x2a0] ;  /* 0x0000a80003037b82 */ /* 0x000f220000000800 */
[----:B------:R-:W-:Y:S02]  /*0df0*/  I2FP.F32.U32 R4, UR23 ;  /* 0x0000001700047c45 */ /* 0x000fe40008201000 */
[----:B------:R-:W-:-:S05]  /*0e00*/  CS2R.32 R86, SR_CgaSize ;  /* 0x0000000000567805 */ /* 0x000fca0000008a00 */
[----:B------:R-:W-:-:S05]  /*0e10*/  IMAD R86, R86, -0xa0, RZ ;  /* 0xffffff6056567824 */ /* 0x000fca00078e02ff */
[----:B-1----:R-:W-:-:S14]  /*0e20*/  R2UR UR4, R86 ;  /* 0x00000000560472ca */ /* 0x002fdc00000e0000 */
[----:B------:R-:W1:Y:S01]  /*0e30*/  LDCU UR4, c[0x0][UR4+0x2b4] ;  /* 0x00005680040477ac */ /* 0x000e620008000800 */
[----:B------:R-:W-:Y:S01]  /*0e40*/  NOP ;  /* 0x0000000000007918 */ /* 0x000fe20000000000 */
[----:B------:R-:W2:Y:S01]  /*0e50*/  LDCU UR19, c[0x0][0xc24] ;  /* 0x00018480ff1377ac */ /* 0x000ea20008000800 */
[----:B------:R-:W-:-:S05]  /*0e60*/  CS2R.32 R2, SR_CgaSize ;  /* 0x0000000000027805 */ /* 0x000fca0000008a00 */
[----:B------:R-:W-:-:S06]  /*0e70*/  IMAD R2, R2, -0xa0, RZ ;  /* 0xffffff6002027824 */ /* 0x000fcc00078e02ff */
[----:B------:R-:W4:Y:S01]  /*0e80*/  LDC R2, c[0x0][R2+0x2a4] ;  /* 0x0000a90002027b82 */ /* 0x000f220000000800 */
[----:B---3--:R-:W-:-:S07]  /*0e90*/  FMUL R5, R5, UR5 ;  /* 0x0000000505057c20 */ /* 0x008fce0008400000 */
[----:B------:R-:W3:Y:S01]  /*0ea0*/  S2UR UR51, SR_CTAID.Z ;  /* 0x00000000003379c3 */ /* 0x000ee20000002700 */
[----:B-1----:R-:W-:Y:S01]  /*0eb0*/  FMUL R4, R4, UR4 ;  /* 0x0000000404047c20 */ /* 0x002fe20008400000 */
[----:B------:R-:W1:Y:S01]  /*0ec0*/  F2I.U32.TRUNC.NTZ R86, R5 ;  /* 0x0000000500567305 */ /* 0x000e62000020f000 */
[----:B--2---:R-:W-:-:S07]  /*0ed0*/  UISETP.GE.AND UP0, UPT, UR19, 0x1, UPT ;  /* 0x000000011300788c */ /* 0x004fce000bf06270 */
[----:B------:R-:W2:Y:S01]  /*0ee0*/  F2I.U32.TRUNC.NTZ R73, R4 ;  /* 0x0000000400497305 */ /* 0x000ea2000020f000 */
[----:B-1----:R-:W-:-:S05]  /*0ef0*/  IADD3 R86, PT, PT, -R86, RZ, RZ ;  /* 0x000000ff56567210 */ /* 0x002fca0007ffe1ff */
[----:B----4-:R-:W-:Y:S01]  /*0f00*/  IMAD R86, R3, R86, UR28 ;  /* 0x0000001c03567e24 */ /* 0x010fe2000f8e0256 */
[----:B--2---:R-:W-:-:S05]  /*0f10*/  IADD3 R73, PT, PT, -R73, RZ, RZ ;  /* 0x000000ff49497210 */ /* 0x004fca0007ffe1ff */
[----:B------:R-:W-:Y:S01]  /*0f20*/  IMAD R73, R2, R73, UR23 ;  /* 0x0000001702497e24 */ /* 0x000fe2000f8e0249 */
[----:B------:R-:W-:Y:S06]  /*0f30*/  BAR.SYNC.DEFER_BLOCKING 0x0 ;  /* 0x0000000000007b1d */ /* 0x000fec0000010000 */
[----:B---3--:R-:W-:Y:S05]  /*0f40*/  BRA.U !UP0, `(.L_x_15) ;  /* 0x0000000108d47547 */ /* 0x008fea000b800000 */
[----:B------:R-:W1:Y:S01]  /*0f50*/  LDCU.128 UR24, c[0x0][0xc10] ;  /* 0x00018200ff1877ac */ /* 0x000e620008000c00 */
[----:B------:R-:W2:Y:S01]  /*0f60*/  LDCU UR6, c[0x0][0x370] ;  /* 0x00006e00ff0677ac */ /* 0x000ea20008000800 */
[----:B------:R-:W3:Y:S01]  /*0f70*/  LDCU UR4, c[0x0][0x374] ;  /* 0x00006e80ff0477ac */ /* 0x000ee20008000800 */
[----:B------:R-:W4:Y:S01]  /*0f80*/  LDCU UR20, c[0x0][0xc0c] ;  /* 0x00018180ff1477ac */ /* 0x000f220008000800 */
[----:B------:R-:W4:Y:S01]  /*0f90*/  LDCU UR5, c[0x0][0xc20] ;  /* 0x00018400ff0577ac */ /* 0x000f220008000800 */
[----:B------:R-:W4:Y:S01]  /*0fa0*/  LDCU.64 UR16, c[0x0][0xc28] ;  /* 0x00018500ff1077ac */ /* 0x000f220008000a00 */
[----:B-1----:R-:W-:Y:S02]  /*0fb0*/  UISETP.NE.AND UP0, UPT, UR26, 0x1, UPT ;  /* 0x000000011a00788c */ /* 0x002fe4000bf05270 */
[----:B---3--:R-:W-:Y:S02]  /*0fc0*/  UIMAD.WIDE.U32 UR8, UR4, UR27, URZ ;  /* 0x0000001b040872a5 */ /* 0x008fe4000f8e00ff */
[----:B--2---:R-:W-:-:S02]  /*0fd0*/  UIMAD.WIDE.U32 UR10, UR6, UR24, URZ ;  /* 0x00000018060a72a5 */ /* 0x004fc4000f8e00ff */
[----:B----4-:R-:W-:Y:S02]  /*0fe0*/  UISETP.NE.AND UP2, UPT, UR20, 0x1, UPT ;  /* 0x000000011400788c */ /* 0x010fe4000bf45270 */
[----:B------:R-:W-:Y:S01]  /*0ff0*/  UISETP.NE.AND UP4, UPT, UR19, 0x1, UPT ;  /* 0x000000011300788c */ /* 0x000fe2000bf85270 */
[----:B------:R-:W-:Y:S02]  /*1000*/  UMOV UR8, UR9 ;  /* 0x0000000900087c82 */ /* 0x000fe40008000000 */
[----:B------:R-:W-:Y:S01]  /*1010*/  UMOV UR10, UR11 ;  /* 0x0000000b000a7c82 */ /* 0x000fe20008000000 */
[----:B------:R-:W-:Y:S02]  /*1020*/  @UP0 USHF.R.U32.HI UR4, URZ, UR5, UR8 ;  /* 0x00000005ff040299 */ /* 0x000fe40008011608 */
[----:B------:R-:W-:Y:S02]  /*1030*/  UIMAD.WIDE.U32 UR12, UR23, UR27, URZ ;  /* 0x0000001b170c72a5 */ /* 0x000fe4000f8e00ff */
[----:B------:R-:W-:-:S02]  /*1040*/  UIMAD.WIDE.U32 UR8, UR4, UR16, URZ ;  /* 0x00000010040872a5 */ /* 0x000fc4000f8e00ff */
[----:B------:R-:W-:Y:S02]  /*1050*/  @UP2 USHF.R.U32.HI UR6, URZ, UR25, UR10 ;  /* 0x00000019ff062299 */ /* 0x000fe4000801160a */
[----:B------:R-:W-:Y:S02]  /*1060*/  UIMAD.WIDE.U32 UR14, UR28, UR24, URZ ;  /* 0x000000181c0e72a5 */ /* 0x000fe4000f8e00ff */
[----:B------:R-:W-:Y:S01]  /*1070*/  UIMAD.WIDE.U32 UR10, UR6, UR16, URZ ;  /* 0x00000010060a72a5 */ /* 0x000fe2000f8e00ff */
[----:B------:R-:W-:Y:S01]  /*1080*/  UMOV UR12, UR13 ;  /* 0x0000000d000c7c82 */ /* 0x000fe20008000000 */
[----:B------:R-:W-:Y:S01]  /*1090*/  UMOV UR8, UR9 ;  /* 0x0000000900087c82 */ /* 0x000fe20008000000 */
[----:B------:R-:W-:Y:S02]  /*10a0*/  USHF.R.U32.HI UR12, URZ, UR5, UR12 ;  /* 0x00000005ff0c7299 */ /* 0x000fe4000801160c */
[----:B------:R-:W-:Y:S01]  /*10b0*/  @UP4 USHF.R.U32.HI UR4, URZ, UR17, UR8 ;  /* 0x00000011ff044299 */ /* 0x000fe20008011608 */
[----:B------:R-:W-:Y:S01]  /*10c0*/  UMOV UR14, UR15 ;  /* 0x0000000f000e7c82 */ /* 0x000fe20008000000 */
[----:B------:R-:W-:Y:S01]  /*10d0*/  UMOV UR10, UR11 ;  /* 0x0000000b000a7c82 */ /* 0x000fe20008000000 */
[----:B------:R-:W-:-:S02]  /*10e0*/  USHF.R.U32.HI UR14, URZ, UR25, UR14 ;  /* 0x00000019ff0e7299 */ /* 0x000fc4000801160e */
[----:B------:R-:W-:Y:S02]  /*10f0*/  USEL UR5, UR23, UR12, !UP0 ;  /* 0x0000000c17057287 */ /* 0x000fe4000c000000 */
[----:B------:R-:W-:Y:S02]  /*1100*/  @UP4 USHF.R.U32.HI UR6, URZ, UR17, UR10 ;  /* 0x00000011ff064299 */ /* 0x000fe4000801160a */
[----:B------:R-:W-:Y:S02]  /*1110*/  UIMAD UR7, UR4, UR19, URZ ;  /* 0x00000013040772a4 */ /* 0x000fe4000f8e02ff */
[----:B------:R-:W-:Y:S02]  /*1120*/  USEL UR4, UR28, UR14, !UP2 ;  /* 0x0000000e1c047287 */ /* 0x000fe4000d000000 */
[----:B------:R-:W-:Y:S02]  /*1130*/  UIMAD UR10, UR6, UR19, URZ ;  /* 0x00000013060a72a4 */ /* 0x000fe4000f8e02ff */
[----:B------:R-:W-:-:S02]  /*1140*/  UISETP.GE.AND UP0, UPT, UR5, UR7, UPT ;  /* 0x000000070500728c */ /* 0x000fc4000bf06270 */
[----:B------:R-:W-:Y:S02]  /*1150*/  UIMAD.WIDE.U32 UR8, UR5, UR16, URZ ;  /* 0x00000010050872a5 */ /* 0x000fe4000f8e00ff */
[----:B------:R-:W-:Y:S02]  /*1160*/  UISETP.GE.OR UP0, UPT, UR4, UR10, UP0 ;  /* 0x0000000a0400728c */ /* 0x000fe40008706670 */
[----:B------:R-:W-:Y:S02]  /*1170*/  UIMAD.WIDE.U32 UR10, UR4, UR16, URZ ;  /* 0x00000010040a72a5 */ /* 0x000fe4000f8e00ff */
[----:B------:R-:W-:Y:S01]  /*1180*/  UIADD3 UR10, UPT, UPT, -UR4, URZ, URZ ;  /* 0x000000ff040a7290 */ /* 0x000fe2000fffe1ff */
[----:B------:R-:W-:Y:S01]  /*1190*/  UMOV UR8, UR9 ;  /* 0x0000000900087c82 */ /* 0x000fe20008000000 */
[----:B------:R-:W-:Y:S02]  /*11a0*/  UIADD3 UR9, UPT, UPT, -UR5, URZ, URZ ;  /* 0x000000ff05097290 */ /* 0x000fe4000fffe1ff */
[----:B------:R-:W-:-:S03]  /*11b0*/  USHF.R.U32.HI UR8, URZ, UR17, UR8 ;  /* 0x00000011ff087299 */ /* 0x000fc60008011608 */
[----:B------:R-:W-:Y:S01]  /*11c0*/  @!UP0 UMOV UR7, UR11 ;  /* 0x0000000b00078c82 */ /* 0x000fe20008000000 */
[----:B------:R-:W-:Y:S02]  /*11d0*/  UIMAD UR23, UR26, UR9, UR23 ;  /* 0x000000091a1772a4 */ /* 0x000fe4000f8e0217 */
[----:B------:R-:W-:Y:S02]  /*11e0*/  USEL UR8, UR5, UR8, !UP4 ;  /* 0x0000000805087287 */ /* 0x000fe4000e000000 */
[----:B------:R-:W-:Y:S02]  /*11f0*/  @!UP0 USHF.R.U32.HI UR7, URZ, UR17, UR7 ;  /* 0x00000011ff078299 */ /* 0x000fe40008011607 */
[----:B------:R-:W-:Y:S02]  /*1200*/  UIADD3 UR9, UPT, UPT, -UR8, URZ, URZ ;  /* 0x000000ff08097290 */ /* 0x000fe4000fffe1ff */
[----:B------:R-:W-:Y:S02]  /*1210*/  @!UP0 USEL UR7, UR4, UR7, !UP4 ;  /* 0x0000000704078287 */ /* 0x000fe4000e000000 */
[----:B------:R-:W-:-:S02]  /*1220*/  UIMAD UR9, UR19, UR9, UR5 ;  /* 0x00000009130972a4 */ /* 0x000fc4000f8e0205 */
[----:B------:R-:W-:Y:S02]  /*1230*/  @!UP0 UIADD3 UR8, UPT, UPT, UR8, -UR7, URZ ;  /* 0x8000000708088290 */ /* 0x000fe4000fffe0ff */
[----:B------:R-:W-:Y:S02]  /*1240*/  @!UP0 UIMAD UR7, UR9, UR6, UR7 ;  /* 0x00000006090782a4 */ /* 0x000fe4000f8e0207 */
[----:B------:R-:W-:Y:S02]  /*1250*/  @!UP0 UIMAD UR5, UR8, UR19, UR4 ;  /* 0x00000013080582a4 */ /* 0x000fe4000f8e0204 */
[----:B------:R-:W-:Y:S02]  /*1260*/  UIMAD UR6, UR20, UR10, UR28 ;  /* 0x0000000a140672a4 */ /* 0x000fe4000f8e021c */
[----:B------:R-:W-:Y:S01]  /*1270*/  UIMAD UR23, UR5, UR26, UR23 ;  /* 0x0000001a051772a4 */ /* 0x000fe2000f8e0217 */
[----:B------:R-:W-:Y:S02]  /*1280*/  @!UP0 UMOV UR4, UR7 ;  /* 0x0000000700048c82 */ /* 0x000fe40008000000 */
[----:B------:R-:W-:-:S12]  /*1290*/  UIMAD UR28, UR4, UR20, UR6 ;  /* 0x00000014041c72a4 */ /* 0x000fd8000f8e0206 */
.L_x_15:
[----:B------:R-:W1:Y:S02]  /*12a0*/  LDCU UR4, c[0x0][0xc30] ;  /* 0x00018600ff0477ac */ /* 0x000e640008000800 */
[----:B-1----:R-:W-:-:S09]  /*12b0*/  UISETP.NE.AND UP0, UPT, UR4, 0x1, UPT ;  /* 0x000000010400788c */ /* 0x002fd2000bf05270 */
[----:B------:R-:W-:Y:S05]  /*12c0*/  BRA.U UP0, `(.L_x_16) ;  /* 0x0000000100447547 */ /* 0x000fea000b800000 */
[----:B------:R-:W1:Y:S01]  /*12d0*/  LDCU.128 UR8, c[0x0][0xc10] ;  /* 0x00018200ff0877ac */ /* 0x000e620008000c00 */
[----:B------:R-:W2:Y:S01]  /*12e0*/  LDCU UR12, c[0x0][0xc0c] ;  /* 0x00018180ff0c77ac */ /* 0x000ea20008000800 */
[----:B------:R-:W3:Y:S01]  /*12f0*/  LDCU UR13, c[0x0][0xc20] ;  /* 0x00018400ff0d77ac */ /* 0x000ee20008000800 */
[----:B-1----:R-:W-:Y:S02]  /*1300*/  UIMAD.WIDE.U32 UR6, UR28, UR8, URZ ;  /* 0x000000081c0672a5 */ /* 0x002fe4000f8e00ff */
[----:B------:R-:W-:Y:S02]  /*1310*/  UIMAD.WIDE.U32 UR4, UR23, UR11, URZ ;  /* 0x0000000b170472a5 */ /* 0x000fe4000f8e00ff */
[----:B--2---:R-:W-:Y:S02]  /*1320*/  UISETP.NE.AND UP2, UPT, UR12, 0x1, UPT ;  /* 0x000000010c00788c */ /* 0x004fe4000bf45270 */
[----:B------:R-:W-:Y:S01]  /*1330*/  UISETP.NE.AND UP0, UPT, UR10, 0x1, UPT ;  /* 0x000000010a00788c */ /* 0x000fe2000bf05270 */
[----:B------:R-:W-:-:S02]  /*1340*/  UMOV UR6, UR7 ;  /* 0x0000000700067c82 */ /* 0x000fc40008000000 */
[----:B------:R-:W-:Y:S01]  /*1350*/  UMOV UR4, UR5 ;  /* 0x0000000500047c82 */ /* 0x000fe20008000000 */
[----:B------:R-:W-:Y:S02]  /*1360*/  USHF.R.U32.HI UR6, URZ, UR9, UR6 ;  /* 0x00000009ff067299 */ /* 0x000fe40008011606 */
[----:B---3--:R-:W-:Y:S02]  /*1370*/  USHF.R.U32.HI UR4, URZ, UR13, UR4 ;  /* 0x0000000dff047299 */ /* 0x008fe40008011604 */
[----:B------:R-:W-:Y:S02]  /*1380*/  USEL UR5, UR28, UR6, !UP2 ;  /* 0x000000061c057287 */ /* 0x000fe4000d000000 */
[----:B------:R-:W-:-:S04]  /*1390*/  USEL UR4, UR23, UR4, !UP0 ;  /* 0x0000000417047287 */ /* 0x000fc8000c000000 */
[----:B------:R-:W-:Y:S02]  /*13a0*/  UIADD3 UR6, UPT, UPT, UR5, -UR4, URZ ;  /* 0x8000000405067290 */ /* 0x000fe4000fffe0ff */
[----:B------:R-:W-:Y:S02]  /*13b0*/  UIADD3 UR4, UPT, UPT, -UR5, UR4, URZ ;  /* 0x0000000405047290 */ /* 0x000fe4000fffe1ff */
[----:B------:R-:W-:Y:S02]  /*13c0*/  UIMAD UR23, UR6, UR10, UR23 ;  /* 0x0000000a061772a4 */ /* 0x000fe4000f8e0217 */
[----:B------:R-:W-:-:S12]  /*13d0*/  UIMAD UR28, UR4, UR12, UR28 ;  /* 0x0000000c041c72a4 */ /* 0x000fd8000f8e021c */
.L_x_16:
[----:B------:R-:W-:Y:S01]  /*13e0*/  BAR.SYNC.DEFER_BLOCKING 0x0 ;  /* 0x0000000000007b1d */ /* 0x000fe20000010000 */
[----:B------:R-:W-:Y:S01]  /*13f0*/  UISETP.NE.AND UP0, UPT, UR18, 0x2, UPT ;  /* 0x000000021200788c */ /* 0x000fe2000bf05270 */
[----:B------:R-:W-:Y:S02]  /*1400*/  ISETP.NE.OR P3, PT, R0, 0x2, !P3 ;  /* 0x000000020000780c */ /* 0x000fe40005f65670 */
[----:B------:R-:W-:Y:S02]  /*1410*/  LOP3.LUT R0, R92, 0x1f, RZ, 0xc0, !PT ;  /* 0x0000001f5c007812 */ /* 0x000fe400078ec0ff */
[----:B------:R-:W1:Y:S04]  /*1420*/  LDCU UR39, c[0x0][0xc24] ;  /* 0x00018480ff2777ac */ /* 0x000e680008000800 */
[----:B------:R-:W-:Y:S05]  /*1430*/  BRA.U UP0, `(.L_x_17) ;  /* 0x0000002500547547 */ /* 0x000fea000b800000 */
[----:B------:R-:W2:Y:S01]  /*1440*/  LDCU UR7, c[0x0][0x394] ;  /* 0x00007280ff0777ac */ /* 0x000ea20008000800 */
[----:B------:R-:W-:Y:S01]  /*1450*/  PLOP3.LUT P1, PT, PT, PT, UP3, 0x80, 0x8 ;  /* 0x000000000008781c */ /* 0x000fe20003f2f038 */
[----:B------:R-:W-:Y:S01]  /*1460*/  IMAD.MOV.U32 R2, RZ, RZ, RZ ;  /* 0x000000ffff027224 */ /* 0x000fe200078e00ff */
[----:B------:R-:W-:Y:S01]  /*1470*/  ISETP.EQ.OR P2, PT, R0, RZ, P3 ;  /* 0x000000ff0000720c */ /* 0x000fe20001f42670 */
[----:B------:R-:W3:Y:S01]  /*1480*/  LDCU UR6, c[0x0][0x5d8] ;  /* 0x0000bb00ff0677ac */ /* 0x000ee20008000800 */
[----:B------:R-:W-:Y:S01]  /*1490*/  PLOP3.LUT P1, PT, P1, PT, PT, 0x8, 0x80 ;  /* 0x000000000080781c */ /* 0x000fe20000f2e170 */
[----:B------:R-:W4:Y:S01]  /*14a0*/  LDCU UR58, c[0x0][0x370] ;  /* 0x00006e00ff3a77ac */ /* 0x000f220008000800 */
[----:B------:R-:W1:Y:S01]  /*14b0*/  LDCU.64 UR48, c[0x0][0x348] ;  /* 0x00006900ff3077ac */ /* 0x000e620008000a00 */
[----:B------:R-:W1:Y:S01]  /*14c0*/  LDCU UR57, c[0x0][0x374] ;  /* 0x00006e80ff3977ac */ /* 0x000e620008000800 */
[----:B--2---:R-:W-:Y:S02]  /*14d0*/  UIADD3 UR5, UPT, UPT, UR7, 0x3f, URZ ;  /* 0x0000003f07057890 */ /* 0x004fe4000fffe0ff */
[----:B---3--:R-:W-:-:S02]  /*14e0*/  UIADD3 UR6, UPT, UPT, UR6, 0x7f, URZ ;  /* 0x0000007f06067890 */ /* 0x008fc4000fffe0ff */
[----:B------:R-:W-:Y:S02]  /*14f0*/  USHF.R.S32.HI UR4, URZ, 0x1f, UR5 ;  /* 0x0000001fff047899 */ /* 0x000fe40008011405 */
[----:B------:R-:W-:Y:S02]  /*1500*/  UIADD3 UR62, UPT, UPT, UR7, 0x7e, URZ ;  /* 0x0000007e073e7890 */ /* 0x000fe4000fffe0ff */
[----:B------:R-:W-:Y:S02]  /*1510*/  ULEA.HI UR4, UR4, UR5, URZ, 0x6 ;  /* 0x0000000504047291 */ /* 0x000fe4000f8f30ff */
[----:B------:R-:W-:Y:S02]  /*1520*/  UIADD3 UR5, UPT, UPT, UR7, -0x1, URZ ;  /* 0xffffffff07057890 */ /* 0x000fe4000fffe0ff */
[----:B------:R-:W-:Y:S02]  /*1530*/  USHF.R.S32.HI UR60, URZ, 0x6, UR4 ;  /* 0x00000006ff3c7899 */ /* 0x000fe40008011404 */
[----:B------:R-:W-:-:S02]  /*1540*/  UISETP.GE.U32.AND UP1, UPT, UR5, -0x7f, UPT ;  /* 0xffffff810500788c */ /* 0x000fc4000bf26070 */
[----:B------:R-:W-:Y:S02]  /*1550*/  UISETP.LT.U32.AND UP0, UPT, UR60, 0x11, UPT ;  /* 0x000000113c00788c */ /* 0x000fe4000bf01070 */
[----:B------:R-:W-:Y:S02]  /*1560*/  USHF.R.S32.HI UR4, URZ, 0x1f, UR6 ;  /* 0x0000001fff047899 */ /* 0x000fe40008011406 */
[----:B------:R-:W-:Y:S02]  /*1570*/  USEL UR59, UR60, 0x11, UP0 ;  /* 0x000000113c3b7887 */ /* 0x000fe40008000000 */
[----:B------:R-:W-:Y:S02]  /*1580*/  ULEA.HI UR4, UR4, UR6, URZ, 0x7 ;  /* 0x0000000604047291 */ /* 0x000fe4000f8f38ff */
[----:B------:R-:W-:Y:S02]  /*1590*/  UIADD3 UR46, UPT, UPT, UR59, -0x1, URZ ;  /* 0xffffffff3b2e7890 */ /* 0x000fe4000fffe0ff */
[----:B------:R-:W-:-:S02]  /*15a0*/  @UP1 UIADD3 UR46, UPT, UPT, UR59, URZ, URZ ;  /* 0x000000ff3b2e1290 */ /* 0x000fc4000fffe0ff */
[----:B------:R-:W-:Y:S02]  /*15b0*/  USHF.R.S32.HI UR56, URZ, 0x7, UR4 ;  /* 0x00000007ff387899 */ /* 0x000fe40008011404 */
[----:B------:R-:W-:Y:S02]  /*15c0*/  UIADD3 UR61, UPT, UPT, UR60, -UR59, URZ ;  /* 0x8000003b3c3d7290 */ /* 0x000fe4000fffe0ff */
[----:B------:R-:W-:Y:S01]  /*15d0*/  UIADD3 UR46, UPT, UPT, UR46, 0x1, URZ ;  /* 0x000000012e2e7890 */ /* 0x000fe2000fffe0ff */
[----:B------:R-:W-:Y:S01]  /*15e0*/  UMOV UR29, 0x1 ;  /* 0x00000001001d7882 */ /* 0x000fe20000000000 */
[----:B-1--4-:R-:W-:-:S10]  /*15f0*/  UMOV UR31, URZ ;  /* 0x000000ff001f7c82 */ /* 0x012fd40008000000 */
.L_x_33:
[----:B------:R-:W-:Y:S01]  /*1600*/  IMAD.U32 R4, RZ, RZ, UR56 ;  /* 0x00000038ff047e24 */ /* 0x000fe2000f8e00ff */
[----:B------:R-:W1:Y:S04]  /*1610*/  LDCU UR55, c[0x0][0x5dc] ;  /* 0x0000bb80ff3777ac */ /* 0x000e680008000800 */
[-C--:B------:R-:W-:Y:S01]  /*1620*/  IABS R0, R4.reuse ;  /* 0x0000000400007213 */ /* 0x080fe20000000000 */
[----:B------:R-:W2:Y:S01]  /*1630*/  LDCU UR54, c[0x0][0x5e0] ;  /* 0x0000bc00ff3677ac */ /* 0x000ea20008000800 */
[----:B------:R-:W-:Y:S02]  /*1640*/  IABS R4, R4 ;  /* 0x0000000400047213 */ /* 0x000fe40000000000 */
[----:B------:R-:W-:Y:S01]  /*1650*/  R2UR UR6, R0 ;  /* 0x00000000000672ca */ /* 0x000fe200000e0000 */
[----:B------:R-:W-:Y:S01]  /*1660*/  UMOV UR30, 0x400 ;  /* 0x00000400001e7882 */ /* 0x000fe20000000000 */
[----:B------:R-:W-:Y:S01]  /*1670*/  USHF.L.U32 UR42, UR28, 0x6, URZ ;  /* 0x000000061c2a7899 */ /* 0x000fe200080006ff */
[----:B------:R-:W-:Y:S01]  /*1680*/  UMOV UR19, URZ ;  /* 0x000000ff00137c82 */ /* 0x000fe20008000000 */
[----:B-1----:R-:W-:-:S09]  /*1690*/  IMAD.U32 R3, RZ, RZ, UR55 ;  /* 0x00000037ff037e24 */ /* 0x002fd2000f8e00ff */
[----:B------:R-:W1:Y:S08]  /*16a0*/  I2F.RP R6, UR6 ;  /* 0x0000000600067d06 */ /* 0x000e700008209400 */
[----:B-1----:R-:W1:Y:S02]  /*16b0*/  MUFU.RCP R5, R6 ;  /* 0x0000000600057308 */ /* 0x002e640000001000 */
[----:B-1----:R-:W-:-:S06]  /*16c0*/  VIADD R5, R5, 0xffffffe ;  /* 0x0ffffffe05057836 */ /* 0x002fcc0000000000 */
[----:B------:R-:W1:Y:S02]  /*16d0*/  F2I.FTZ.U32.TRUNC.NTZ R0, R5 ;  /* 0x0000000500007305 */ /* 0x000e64000021f000 */
[----:B-1----:R-:W-:Y:S02]  /*16e0*/  R2UR UR5, R0 ;  /* 0x00000000000572ca */ /* 0x002fe400000e0000 */
[----:B------:R-:W-:Y:S01]  /*16f0*/  IABS R0, R3 ;  /* 0x0000000300007213 */ /* 0x000fe20000000000 */
[----:B------:R-:W-:-:S03]  /*1700*/  IMAD.U32 R3, RZ, RZ, UR23 ;  /* 0x00000017ff037e24 */ /* 0x000fc6000f8e00ff */
[----:B------:R-:W-:Y:S01]  /*1710*/  R2UR UR9, R0 ;  /* 0x00000000000972ca */ /* 0x000fe200000e0000 */
[----:B------:R-:W-:Y:S01]  /*1720*/  IMAD.MOV R0, RZ, RZ, -R4 ;  /* 0x000000ffff007224 */ /* 0x000fe200078e0a04 */
[----:B------:R-:W-:-:S04]  /*1730*/  IABS R3, R3 ;  /* 0x0000000300037213 */ /* 0x000fc80000000000 */
[----:B------:R-:W-:Y:S01]  /*1740*/  R2UR UR8, R3 ;  /* 0x00000000030872ca */ /* 0x000fe200000e0000 */
[----:B------:R-:W-:-:S04]  /*1750*/  UIADD3 UR4, UPT, UPT, URZ, -UR5, URZ ;  /* 0x80000005ff047290 */ /* 0x000fc8000fffe0ff */
[----:B------:R-:W-:Y:S02]  /*1760*/  UIMAD UR7, UR4, UR6, URZ ;  /* 0x00000006040772a4 */ /* 0x000fe4000f8e02ff */
[----:B------:R-:W1:Y:S01]  /*1770*/  I2F.RP R3, UR9 ;  /* 0x0000000900037d06 */ /* 0x000e620008209400 */
[----:B------:R-:W-:Y:S02]  /*1780*/  UMOV UR4, URZ ;  /* 0x000000ff00047c82 */ /* 0x000fe40008000000 */
[----:B------:R-:W-:Y:S02]  /*1790*/  UIMAD.WIDE.U32 UR4, UR5, UR7, UR4 ;  /* 0x00000007050472a5 */ /* 0x000fe4000f8e0004 */
[----:B------:R-:W-:-:S05]  /*17a0*/  R2UR UR7, R0 ;  /* 0x00000000000772ca */ /* 0x000fca00000e0000 */
[----:B------:R-:W-:Y:S02]  /*17b0*/  UMOV UR4, UR5 ;  /* 0x0000000500047c82 */ /* 0x000fe40008000000 */
[----:B------:R-:W-:Y:S01]  /*17c0*/  UIMAD.WIDE.U32 UR4, UR4, UR8, URZ ;  /* 0x00000008040472a5 */ /* 0x000fe2000f8e00ff */
[----:B-1----:R-:W1:Y:S06]  /*17d0*/  MUFU.RCP R3, R3 ;  /* 0x0000000300037308 */ /* 0x002e6c0000001000 */
[----:B------:R-:W-:Y:S02]  /*17e0*/  UMOV UR4, UR5 ;  /* 0x0000000500047c82 */ /* 0x000fe40008000000 */
[----:B------:R-:W-:-:S04]  /*17f0*/  UIMAD UR5, UR4, UR7, UR8 ;  /* 0x00000007040572a4 */ /* 0x000fc8000f8e0208 */
[----:B------:R-:W-:Y:S01]  /*1800*/  UISETP.GT.U32.AND UP0, UPT, UR6, UR5, UPT ;  /* 0x000000050600728c */ /* 0x000fe2000bf04070 */
[----:B-1----:R-:W-:-:S10]  /*1810*/  VIADD R4, R3, 0xffffffe ;  /* 0x0ffffffe03047836 */ /* 0x002fd40000000000 */
[----:B------:R-:W-:Y:S01]  /*1820*/  @!UP0 UIADD3 UR5, UPT, UPT, UR5, -UR6, URZ ;  /* 0x8000000605058290 */ /* 0x000fe2000fffe0ff */
[----:B------:R-:W1:Y:S01]  /*1830*/  F2I.FTZ.U32.TRUNC.NTZ R0, R4 ;  /* 0x0000000400007305 */ /* 0x000e62000021f000 */
[----:B------:R-:W-:Y:S02]  /*1840*/  @!UP0 UIADD3 UR4, UPT, UPT, UR4, 0x1, URZ ;  /* 0x0000000104048890 */ /* 0x000fe4000fffe0ff */
[----:B------:R-:W-:Y:S02]  /*1850*/  UISETP.GE.U32.AND UP1, UPT, UR5, UR6, UPT ;  /* 0x000000060500728c */ /* 0x000fe4000bf26070 */
[----:B------:R-:W-:-:S04]  /*1860*/  ULOP3.LUT UR5, UR23, UR56, URZ, 0x3c, !UPT ;  /* 0x0000003817057292 */ /* 0x000fc8000f8e3cff */
[----:B------:R-:W-:-:S05]  /*1870*/  UISETP.GE.AND UP0, UPT, UR5, URZ, UPT ;  /* 0x000000ff0500728c */ /* 0x000fca000bf06270 */
[----:B------:R-:W-:Y:S01]  /*1880*/  @UP1 UIADD3 UR4, UPT, UPT, UR4, 0x1, URZ ;  /* 0x0000000104041890 */ /* 0x000fe2000fffe0ff */
[----:B-1----:R-:W-:Y:S01]  /*1890*/  R2UR UR5, R0 ;  /* 0x00000000000572ca */ /* 0x002fe200000e0000 */
[----:B------:R-:W-:Y:S01]  /*18a0*/  UISETP.NE.AND UP1, UPT, UR56, URZ, UPT ;  /* 0x000000ff3800728c */ /* 0x000fe2000bf25270 */
[----:B--2---:R-:W-:-:S04]  /*18b0*/  IMAD.U32 R0, RZ, RZ, UR54 ;  /* 0x00000036ff007e24 */ /* 0x004fc8000f8e00ff */
[----:B------:R-:W-:Y:S01]  /*18c0*/  UMOV UR8, UR4 ;  /* 0x0000000400087c82 */ /* 0x000fe20008000000 */
[----:B------:R-:W-:Y:S01]  /*18d0*/  IABS R0, R0 ;  /* 0x0000000000007213 */ /* 0x000fe20000000000 */
[----:B------:R-:W-:-:S03]  /*18e0*/  @!UP0 UIADD3 UR8, UPT, UPT, -UR8, URZ, URZ ;  /* 0x000000ff08088290 */ /* 0x000fc6000fffe1ff */
[----:B------:R-:W-:Y:S01]  /*18f0*/  R2UR UR10, R0 ;  /* 0x00000000000a72ca */ /* 0x000fe200000e0000 */
[----:B------:R-:W-:Y:S02]  /*1900*/  @!UP1 ULOP3.LUT UR8, URZ, UR56, URZ, 0x33, !UPT ;  /* 0x00000038ff089292 */ /* 0x000fe4000f8e33ff */
[----:B------:R-:W-:-:S04]  /*1910*/  UIADD3 UR4, UPT, UPT, URZ, -UR5, URZ ;  /* 0x80000005ff047290 */ /* 0x000fc8000fffe0ff */
[----:B------:R-:W-:Y:S01]  /*1920*/  IMAD.U32 R3, RZ, RZ, UR8 ;  /* 0x00000008ff037e24 */ /* 0x000fe2000f8e00ff */
[----:B------:R-:W-:-:S03]  /*1930*/  UIMAD UR6, UR4, UR9, URZ ;  /* 0x00000009040672a4 */ /* 0x000fc6000f8e02ff */
[----:B------:R-:W-:Y:S01]  /*1940*/  UMOV UR4, URZ ;  /* 0x000000ff00047c82 */ /* 0x000fe20008000000 */
[----:B------:R-:W-:Y:S01]  /*1950*/  IABS R3, R3 ;  /* 0x0000000300037213 */ /* 0x000fe20000000000 */
[----:B------:R-:W-:-:S03]  /*1960*/  UIMAD.WIDE.U32 UR4, UR5, UR6, UR4 ;  /* 0x00000006050472a5 */ /* 0x000fc6000f8e0004 */
[----:B------:R-:W-:Y:S02]  /*1970*/  R2UR UR7, R3 ;  /* 0x00000000030772ca */ /* 0x000fe400000e0000 */
[----:B------:R-:W1:Y:S01]  /*1980*/  I2F.RP R3, UR10 ;  /* 0x0000000a00037d06 */ /* 0x000e620008209400 */
[----:B------:R-:W2:Y:S01]  /*1990*/  S2UR UR6, SR_CgaCtaId ;  /* 0x00000000000679c3 */ /* 0x000ea20000008800 */
[----:B------:R-:W-:-:S09]  /*19a0*/  UMOV UR4, UR5 ;  /* 0x0000000500047c82 */ /* 0x000fd20008000000 */
[----:B------:R-:W-:Y:S01]  /*19b0*/  UIMAD.WIDE.U32 UR4, UR4, UR7, URZ ;  /* 0x00000007040472a5 */ /* 0x000fe2000f8e00ff */
[----:B-1----:R-:W1:Y:S06]  /*19c0*/  MUFU.RCP R0, R3 ;  /* 0x0000000300007308 */ /* 0x002e6c0000001000 */
[----:B------:R-:W-:Y:S02]  /*19d0*/  UMOV UR4, UR5 ;  /* 0x0000000500047c82 */ /* 0x000fe40008000000 */
[----:B------:R-:W-:-:S04]  /*19e0*/  UIADD3 UR5, UPT, UPT, -UR4, URZ, URZ ;  /* 0x000000ff04057290 */ /* 0x000fc8000fffe1ff */
[----:B------:R-:W-:Y:S02]  /*19f0*/  UIMAD UR5, UR9, UR5, UR7 ;  /* 0x00000005090572a4 */ /* 0x000fe4000f8e0207 */
[----:B--2---:R-:W-:Y:S02]  /*1a00*/  ULEA UR30, UR6, UR30, 0x18 ;  /* 0x0000001e061e7291 */ /* 0x004fe4000f8ec0ff */
[----:B------:R-:W-:Y:S02]  /*1a10*/  UISETP.GT.U32.AND UP0, UPT, UR9, UR5, UPT ;  /* 0x000000050900728c */ /* 0x000fe4000bf04070 */
[----:B------:R-:W-:Y:S01]  /*1a20*/  ULEA UR6, UR31, UR30, 0x3 ;  /* 0x0000001e1f067291 */ /* 0x000fe2000f8e18ff */
[----:B-1----:R-:W-:Y:S02]  /*1a30*/  VIADD R0, R0, 0xffffffe ;  /* 0x0ffffffe00007836 */ /* 0x002fe40000000000 */
[----:B------:R-:W-:-:S04]  /*1a40*/  IMAD.U32 R3, RZ, RZ, UR29 ;  /* 0x0000001dff037e24 */ /* 0x000fc8000f8e00ff */
[----:B------:R-:W1:Y:S02]  /*1a50*/  F2I.FTZ.U32.TRUNC.NTZ R0, R0 ;  /* 0x0000000000007305 */ /* 0x000e64000021f000 */
[----:B------:R-:W-:Y:S01]  /*1a60*/  @!UP0 UIADD3 UR5, UPT, UPT, UR5, -UR9, URZ ;  /* 0x8000000905058290 */ /* 0x000fe2000fffe0ff */
[----:B------:R-:W-:Y:S01]  /*1a70*/  SHF.L.U32 R3, R3, 0x1f, RZ ;  /* 0x0000001f03037819 */ /* 0x000fe200000006ff */
[----:B------:R-:W-:Y:S02]  /*1a80*/  @!UP0 UIADD3 UR4, UPT, UPT, UR4, 0x1, URZ ;  /* 0x0000000104048890 */ /* 0x000fe4000fffe0ff */
[----:B------:R-:W-:Y:S01]  /*1a90*/  UISETP.GE.U32.AND UP1, UPT, UR5, UR9, UPT ;  /* 0x000000090500728c */ /* 0x000fe2000bf26070 */
[----:B------:R2:W3:Y:S01]  /*1aa0*/  SYNCS.PHASECHK.TRANS64.TRYWAIT P0, [UR6+0x88], R3 ;  /* 0x00008803ff0075a7 */ /* 0x0004e20008001106 */
[----:B------:R-:W-:Y:S01]  /*1ab0*/  ULOP3.LUT UR5, UR8, UR55, URZ, 0x3c, !UPT ;  /* 0x0000003708057292 */ /* 0x000fe2000f8e3cff */
[----:B------:R-:W-:-:S03]  /*1ac0*/  UMOV UR6, URZ ;  /* 0x000000ff00067c82 */ /* 0x000fc60008000000 */
[----:B------:R-:W-:Y:S01]  /*1ad0*/  UISETP.GE.AND UP0, UPT, UR5, URZ, UPT ;  /* 0x000000ff0500728c */ /* 0x000fe2000bf06270 */
[----:B-1----:R-:W-:-:S04]  /*1ae0*/  R2UR UR7, R0 ;  /* 0x00000000000772ca */ /* 0x002fc800000e0000 */
[----:B------:R-:W-:Y:S02]  /*1af0*/  @UP1 UIADD3 UR4, UPT, UPT, UR4, 0x1, URZ ;  /* 0x0000000104041890 */ /* 0x000fe4000fffe0ff */
[----:B------:R-:W-:-:S05]  /*1b00*/  UISETP.NE.AND UP1, UPT, UR55, URZ, UPT ;  /* 0x000000ff3700728c */ /* 0x000fca000bf25270 */
[----:B------:R-:W-:Y:S02]  /*1b10*/  UMOV UR5, UR4 ;  /* 0x0000000400057c82 */ /* 0x000fe40008000000 */
[----:B------:R-:W-:Y:S02]  /*1b20*/  @!UP0 UIADD3 UR5, UPT, UPT, -UR5, URZ, URZ ;  /* 0x000000ff05058290 */ /* 0x000fe4000fffe1ff */
[----:B------:R-:W-:Y:S02]  /*1b30*/  UIADD3 UR4, UPT, UPT, URZ, -UR7, URZ ;  /* 0x80000007ff047290 */ /* 0x000fe4000fffe0ff */
[----:B------:R-:W-:Y:S02]  /*1b40*/  @!UP1 ULOP3.LUT UR5, URZ, UR55, URZ, 0x33, !UPT ;  /* 0x00000037ff059292 */ /* 0x000fe4000f8e33ff */
[----:B------:R-:W-:-:S04]  /*1b50*/  UIMAD UR4, UR4, UR10, URZ ;  /* 0x0000000a040472a4 */ /* 0x000fc8000f8e02ff */
[----:B------:R-:W-:Y:S01]  /*1b60*/  IMAD.U32 R0, RZ, RZ, UR5 ;  /* 0x00000005ff007e24 */ /* 0x000fe2000f8e00ff */
[----:B------:R-:W-:-:S04]  /*1b70*/  UIMAD.WIDE.U32 UR6, UR7, UR4, UR6 ;  /* 0x00000004070672a5 */ /* 0x000fc8000f8e0006 */
[----:B------:R-:W-:-:S03]  /*1b80*/  IABS R0, R0 ;  /* 0x0000000000007213 */ /* 0x000fc60000000000 */
[----:B------:R-:W-:Y:S01]  /*1b90*/  UMOV UR6, UR7 ;  /* 0x0000000700067c82 */ /* 0x000fe20008000000 */
[----:B------:R-:W-:-:S13]  /*1ba0*/  R2UR UR9, R0 ;  /* 0x00000000000972ca */ /* 0x000fda00000e0000 */
[----:B------:R-:W-:-:S07]  /*1bb0*/  UIMAD.WIDE.U32 UR6, UR6, UR9, URZ ;  /* 0x00000009060672a5 */ /* 0x000fce000f8e00ff */
[----:B------:R-:W-:Y:S01]  /*1bc0*/  UMOV UR4, UR7 ;  /* 0x0000000700047c82 */ /* 0x000fe20008000000 */
[----:B------:R-:W-:Y:S02]  /*1bd0*/  UIADD3 UR7, UPT, UPT, -UR5, URZ, URZ ;  /* 0x000000ff05077290 */ /* 0x000fe4000fffe1ff */
[----:B------:R-:W-:Y:S02]  /*1be0*/  UIADD3 UR6, UPT, UPT, -UR4, URZ, URZ ;  /* 0x000000ff04067290 */ /* 0x000fe4000fffe1ff */
[----:B------:R-:W-:Y:S02]  /*1bf0*/  UIMAD UR55, UR55, UR7, UR8 ;  /* 0x00000007373772a4 */ /* 0x000fe4000f8e0208 */
[----:B------:R-:W-:-:S04]  /*1c00*/  UIMAD UR6, UR10, UR6, UR9 ;  /* 0x000000060a0672a4 */ /* 0x000fc8000f8e0209 */
[----:B------:R-:W-:-:S11]  /*1c10*/  UISETP.GT.U32.AND UP0, UPT, UR10, UR6, UPT ;  /* 0x000000060a00728c */ /* 0x000fd6000bf04070 */
[----:B------:R-:W-:Y:S02]  /*1c20*/  @!UP0 UIADD3 UR6, UPT, UPT, UR6, -UR10, URZ ;  /* 0x8000000a06068290 */ /* 0x000fe4000fffe0ff */
[----:B------:R-:W-:Y:S02]  /*1c30*/  @!UP0 UIADD3 UR4, UPT, UPT, UR4, 0x1, URZ ;  /* 0x0000000104048890 */ /* 0x000fe4000fffe0ff */
[----:B------:R-:W-:Y:S02]  /*1c40*/  UISETP.GE.U32.AND UP1, UPT, UR6, UR10, UPT ;  /* 0x0000000a0600728c */ /* 0x000fe4000bf26070 */
[----:B------:R-:W-:-:S04]  /*1c50*/  ULOP3.LUT UR6, UR5, UR54, URZ, 0x3c, !UPT ;  /* 0x0000003605067292 */ /* 0x000fc8000f8e3cff */
[----:B------:R-:W-:-:S05]  /*1c60*/  UISETP.GE.AND UP0, UPT, UR6, URZ, UPT ;  /* 0x000000ff0600728c */ /* 0x000fca000bf06270 */
[----:B------:R-:W-:Y:S02]  /*1c70*/  @UP1 UIADD3 UR4, UPT, UPT, UR4, 0x1, URZ ;  /* 0x0000000104041890 */ /* 0x000fe4000fffe0ff */
[----:B------:R-:W-:-:S05]  /*1c80*/  UISETP.NE.AND UP1, UPT, UR54, URZ, UPT ;  /* 0x000000ff3600728c */ /* 0x000fca000bf25270 */
[----:B------:R-:W-:Y:S01]  /*1c90*/  UMOV UR47, UR4 ;  /* 0x00000004002f7c82 */ /* 0x000fe20008000000 */
[----:B------:R-:W-:Y:S02]  /*1ca0*/  UIADD3 UR4, UPT, UPT, -UR8, URZ, URZ ;  /* 0x000000ff08047290 */ /* 0x000fe4000fffe1ff */
[----:B------:R-:W-:Y:S02]  /*1cb0*/  @!UP0 UIADD3 UR47, UPT, UPT, -UR47, URZ, URZ ;  /* 0x000000ff2f2f8290 */ /* 0x000fe4000fffe1ff */
[----:B------:R-:W-:Y:S02]  /*1cc0*/  UISETP.GE.U32.AND UP0, UPT, UR62, 0x7f, UPT ;  /* 0x0000007f3e00788c */ /* 0x000fe4000bf06070 */
[----:B------:R-:W-:Y:S02]  /*1cd0*/  @!UP1 ULOP3.LUT UR47, URZ, UR54, URZ, 0x33, !UPT ;  /* 0x00000036ff2f9292 */ /* 0x000fe4000f8e33ff */
[----:B------:R-:W-:Y:S02]  /*1ce0*/  UIMAD UR4, UR56, UR4, UR23 ;  /* 0x00000004380472a4 */ /* 0x000fe4000f8e0217 */
[----:B------:R-:W-:-:S02]  /*1cf0*/  UIADD3 UR6, UPT, UPT, -UR47, URZ, URZ ;  /* 0x000000ff2f067290 */ /* 0x000fc4000fffe1ff */
[----:B------:R-:W-:Y:S02]  /*1d00*/  USHF.L.U32 UR10, UR4, 0x7, URZ ;  /* 0x00000007040a7899 */ /* 0x000fe400080006ff */
[----:B------:R-:W-:Y:S01]  /*1d10*/  UIMAD UR54, UR54, UR6, UR5 ;  /* 0x00000006363672a4 */ /* 0x000fe2000f8e0205 */
[----:B--23--:R-:W-:Y:S11]  /*1d20*/  BRA.U !UP0, `(.L_x_18) ;  /* 0x0000000508587547 */ /* 0x00cff6000b800000 */
[----:B------:R-:W1:Y:S01]  /*1d30*/  LDCU UR11, c[0x0][0x5c8] ;  /* 0x0000b900ff0b77ac */ /* 0x000e620008000800 */
[----:B------:R-:W1:Y:S01]  /*1d40*/  LDCU UR37, c[0x0][0x600] ;  /* 0x0000c000ff2577ac */ /* 0x000e620008000800 */
[----:B------:R-:W2:Y:S01]  /*1d50*/  LDCU.64 UR8, c[0x0][0x5c0] ;  /* 0x0000b800ff0877ac */ /* 0x000ea20008000a00 */
[----:B------:R-:W2:Y:S01]  /*1d60*/  LDCU.64 UR44, c[0x0][0x5f8] ;  /* 0x0000bf00ff2c77ac */ /* 0x000ea20008000a00 */
[----:B------:R-:W3:Y:S01]  /*1d70*/  LDCU UR24, c[0x0][0x5a8] ;  /* 0x0000b500ff1877ac */ /* 0x000ee20008000800 */
[----:B------:R-:W4:Y:S01]  /*1d80*/  LDCU UR23, c[0x0][0x59c] ;  /* 0x0000b380ff1777ac */ /* 0x000f220008000800 */
[----:B-1----:R-:W-:Y:S01]  /*1d90*/  UIMAD UR37, UR47, UR11, UR37 ;  /* 0x0000000b2f2572a4 */ /* 0x002fe2000f8e0225 */
[----:B------:R-:W1:Y:S01]  /*1da0*/  LDCU UR22, c[0x0][0x590] ;  /* 0x0000b200ff1677ac */ /* 0x000e620008000800 */
[----:B------:R-:W1:Y:S01]  /*1db0*/  LDCU UR28, c[0x0][0x594] ;  /* 0x0000b280ff1c77ac */ /* 0x000e620008000800 */
[----:B------:R-:W1:Y:S01]  /*1dc0*/  LDCU UR27, c[0x0][0x598] ;  /* 0x0000b300ff1b77ac */ /* 0x000e620008000800 */
[----:B------:R-:W1:Y:S01]  /*1dd0*/  LDCU UR26, c[0x0][0x5ac] ;  /* 0x0000b580ff1a77ac */ /* 0x000e620008000800 */
[----:B------:R-:W1:Y:S01]  /*1de0*/  LDCU UR25, c[0x0][0x5b0] ;  /* 0x0000b600ff1977ac */ /* 0x000e620008000800 */
[----:B------:R-:W1:Y:S01]  /*1df0*/  LDCU UR5, c[0x0][0x5cc] ;  /* 0x0000b980ff0577ac */ /* 0x000e620008000800 */
[----:B------:R-:W1:Y:S01]  /*1e00*/  LDCU UR4, c[0x0][0x5ec] ;  /* 0x0000bd80ff0477ac */ /* 0x000e620008000800 */
[----:B------:R-:W1:Y:S01]  /*1e10*/  LDCU.64 UR20, c[0x0][0x5a0] ;  /* 0x0000b400ff1477ac */ /* 0x000e620008000a00 */
[----:B------:R-:W1:Y:S01]  /*1e20*/  LDCU.64 UR16, c[0x0][0x5d0] ;  /* 0x0000ba00ff1077ac */ /* 0x000e620008000a00 */
[----:B------:R-:W1:Y:S01]  /*1e30*/  LDCU.64 UR6, c[0x0][0x5f0] ;  /* 0x0000be00ff0677ac */ /* 0x000e620008000a00 */
[----:B--2---:R-:W-:-:S02]  /*1e40*/  UIMAD UR44, UR55, UR8, UR44 ;  /* 0x00000008372c72a4 */ /* 0x004fc4000f8e022c */
[----:B------:R-:W-:Y:S01]  /*1e50*/  UIMAD UR38, UR54, UR9, UR45 ;  /* 0x00000009362672a4 */ /* 0x000fe2000f8e022d */
[----:B------:R-:W-:Y:S01]  /*1e60*/  UMOV UR18, URZ ;  /* 0x000000ff00127c82 */ /* 0x000fe20008000000 */
[----:B---34-:R-:W-:-:S10]  /*1e70*/  UMOV UR11, UR31 ;  /* 0x0000001f000b7c82 */ /* 0x018fd40008000000 */
.L_x_23:
[----:B------:R-:W-:Y:S01]  /*1e80*/  @!P3 MOV R3, 0x3000 ;  /* 0x000030000003b802 */ /* 0x000fe20000000f00 */
[----:B------:R-:W-:Y:S01]  /*1e90*/  ULEA UR41, UR11, UR30, 0x3 ;  /* 0x0000001e0b297291 */ /* 0x000fe2000f8e18ff */
[----:B---3--:R-:W-:Y:S11]  /*1ea0*/  @P0 BRA `(.L_x_19) ;  /* 0x0000000000100947 */ /* 0x008ff60003800000 */
[----:B------:R-:W-:Y:S04]  /*1eb0*/  MOV R0, UR29 ;  /* 0x0000001d00007c02 */ /* 0x000fe80008000f00 */
[----:B------:R-:W-:Y:S04]  /*1ec0*/  SHF.L.U32 R5, R0, 0x1f, RZ ;  /* 0x0000001f00057819 */ /* 0x000fe800000006ff */
[----:B------:R-:W2:Y:S02]  /*1ed0*/  SYNCS.PHASECHK.TRANS64.TRYWAIT P0, [UR41+0x88], R5 ;  /* 0x00008805ff0075a7 */ /* 0x000ea40008001129 */
[----:B--2---:R-:W-:Y:S05]  /*1ee0*/  @!P0 BRA `(.L_x_20) ;  /* 0x0000007000908947 */ /* 0x004fea0003800000 */
.L_x_19:
[----:B------:R3:W-:Y:S01]  /*1ef0*/  @!P3 SYNCS.ARRIVE.TRANS64 RZ, [UR41], R3 ;  /* 0x00000003ffffb9a7 */ /* 0x0007e20008000029 */
[----:B------:R-:W-:Y:S04]  /*1f00*/  BSSY.RECONVERGENT B0, `(.L_x_21) ;  /* 0x0000003000007945 */ /* 0x000fe80003800200 */
[----:B------:R-:W-:Y:S05]  /*1f10*/  @P2 BRA `(.L_x_22) ;  /* 0x0000000000042947 */ /* 0x000fea0003800000 */
[----:B-1----:R-:W-:Y:S05]  /*1f20*/  BPT.TRAP 0x1 ;  /* 0x000000040000795c */ /* 0x002fea0000300000 */
.L_x_22:
[----:B-1----:R-:W-:Y:S05]  /*1f30*/  BSYNC.RECONVERGENT B0 ;  /* 0x0000000000007941 */ /* 0x002fea0003800200 */
.L_x_21:
[----:B------:R-:W-:Y:S02]  /*1f40*/  UIADD3 UR8, UPT, UPT, UR11, 0x1, URZ ;  /* 0x000000010b087890 */ /* 0x000fe4000fffe0ff */
[----:B------:R-:W-:Y:S02]  /*1f50*/  USHF.L.U32 UR43, UR18, 0x6, URZ ;  /* 0x00000006122b7899 */ /* 0x000fe400080006ff */
[----:B------:R-:W-:Y:S02]  /*1f60*/  UISETP.NE.AND UP0, UPT, UR8, 0x11, UPT ;  /* 0x000000110800788c */ /* 0x000fe4000bf05270 */
[----:B------:R-:W-:Y:S02]  /*1f70*/  ULEA UR19, UR11, UR30, 0xc ;  /* 0x0000001e0b137291 */ /* 0x000fe4000f8e60ff */
[----:B------:R-:W-:Y:S02]  /*1f80*/  USEL UR9, URZ, 0x1, UP0 ;  /* 0x00000001ff097887 */ /* 0x000fe40008000000 */
[----:B------:R-:W-:Y:S02]  /*1f90*/  USEL UR31, UR8, URZ, UP0 ;  /* 0x000000ff081f7287 */ /* 0x000fe40008000000 */
[----:B------:R-:W-:Y:S02]  /*1fa0*/  ULOP3.LUT UR29, UR29, UR9, URZ, 0x3c, !UPT ;  /* 0x000000091d1d7292 */ /* 0x000fe4000f8e3cff */
[----:B------:R-:W-:Y:S02]  /*1fb0*/  ULEA UR8, UR31, UR30, 0x3 ;  /* 0x0000001e1f087291 */ /* 0x000fe4000f8e18ff */
[----:B------:R-:W-:Y:S02]  /*1fc0*/  UISETP.NE.AND UP0, UPT, UR22, 0x1, UPT ;  /* 0x000000011600788c */ /* 0x000fe4000bf05270 */
[----:B------:R-:W-:Y:S01]  /*1fd0*/  UISETP.NE.AND UP2, UPT, UR24, 0x1, UPT ;  /* 0x000000011800788c */ /* 0x000fe2000bf45270 */
[----:B--2---:R-:W-:Y:S01]  /*1fe0*/  MOV R0, UR29 ;  /* 0x0000001d00007c02 */ /* 0x004fe20008000f00 */
[----:B------:R-:W-:Y:S02]  /*1ff0*/  UIADD3 UR34, UP1, UPT, UR48, 0x80, URZ ;  /* 0x0000008030227890 */ /* 0x000fe4000ff3e0ff */
[----:B------:R-:W-:Y:S01]  /*2000*/  UIADD3 UR40, UPT, UPT, UR19, 0x4400, URZ ;  /* 0x0000440013287890 */ /* 0x000fe2000fffe0ff */
[----:B---3--:R-:W-:Y:S01]  /*2010*/  SHF.L.U32 R3, R0, 0x1f, RZ ;  /* 0x0000001f00037819 */ /* 0x008fe200000006ff */
[----:B------:R-:W-:Y:S02]  /*2020*/  UIADD3.X UR35, UPT, UPT, URZ, UR49, URZ, UP1, !UPT ;  /* 0x00000031ff237290 */ /* 0x000fe40008ffe4ff */
[----:B------:R-:W-:Y:S01]  /*2030*/  UIADD3 UR18, UPT, UPT, UR18, 0x1, URZ ;  /* 0x0000000112127890 */ /* 0x000fe2000fffe0ff */
[----:B------:R2:W3:Y:S01]  /*2040*/  SYNCS.PHASECHK.TRANS64.TRYWAIT P0, [UR8+0x88], R3 ;  /* 0x00008803ff0075a7 */ /* 0x0004e20008001108 */
[----:B------:R-:W-:Y:S02]  /*2050*/  UIMAD.WIDE.U32 UR8, UR43, UR28, URZ ;  /* 0x0000001c2b0872a5 */ /* 0x000fe4000f8e00ff */
[----:B------:R-:W-:Y:S02]  /*2060*/  ULEA UR8, UR38, UR44, 0x5 ;  /* 0x0000002c26087291 */ /* 0x000fe4000f8e28ff */
[----:B------:R-:W-:Y:S02]  /*2070*/  USHF.R.U32.HI UR9, URZ, UR27, UR9 ;  /* 0x0000001bff097299 */ /* 0x000fe40008011609 */
[----:B------:R-:W-:Y:S02]  /*2080*/  ULEA UR36, UR37, UR8, 0xa ;  /* 0x0000000825247291 */ /* 0x000fe4000f8e50ff */
[----:B------:R-:W-:Y:S02]  /*2090*/  USEL UR9, UR43, UR9, !UP0 ;  /* 0x000000092b097287 */ /* 0x000fe4000c000000 */
[----:B------:R-:W-:Y:S02]  /*20a0*/  UISETP.NE.AND UP0, UPT, UR23, 0x1, UPT ;  /* 0x000000011700788c */ /* 0x000fe4000bf05270 */
[----:B------:R-:W-:Y:S02]  /*20b0*/  UIMAD.WIDE.U32 UR12, UR9, UR20, URZ ;  /* 0x00000014090c72a5 */ /* 0x000fe4000f8e00ff */
[----:B------:R-:W-:Y:S02]  /*20c0*/  ULEA UR12, UR11, UR30, 0xd ;  /* 0x0000001e0b0c7291 */ /* 0x000fe4000f8e68ff */
[----:B------:R-:W-:Y:S02]  /*20d0*/  USHF.R.U32.HI UR13, URZ, UR21, UR13 ;  /* 0x00000015ff0d7299 */ /* 0x000fe4000801160d */
[----:B------:R-:W-:Y:S02]  /*20e0*/  UIADD3 UR8, UPT, UPT, UR12, 0x15400, URZ ;  /* 0x000154000c087890 */ /* 0x000fe4000fffe0ff */
[----:B------:R-:W-:Y:S02]  /*20f0*/  USEL UR13, UR9, UR13, !UP0 ;  /* 0x0000000d090d7287 */ /* 0x000fe4000c000000 */
[----:B------:R-:W-:Y:S02]  /*2100*/  UIADD3 UR12, UPT, UPT, -UR9, URZ, URZ ;  /* 0x000000ff090c7290 */ /* 0x000fe4000fffe1ff */
[----:B------:R-:W-:Y:S02]  /*2110*/  UIMAD.WIDE.U32 UR14, UR13, UR26, URZ ;  /* 0x0000001a0d0e72a5 */ /* 0x000fe4000f8e00ff */
[----:B------:R-:W-:Y:S02]  /*2120*/  UIMAD UR12, UR22, UR12, UR43 ;  /* 0x0000000c160c72a4 */ /* 0x000fe4000f8e022b */
[----:B------:R-:W-:Y:S01]  /*2130*/  UIADD3 UR32, UP0, UPT, UR48, 0x180, URZ ;  /* 0x0000018030207890 */ /* 0x000fe2000ff1e0ff */
[----:B------:R-:W-:Y:S01]  /*2140*/  UMOV UR50, 0x0 ;  /* 0x0000000000327882 */ /* 0x000fe20000000000 */
[----:B------:R-:W-:Y:S02]  /*2150*/  UMOV UR51, 0x10000000 ;  /* 0x1000000000337882 */ /* 0x000fe40000000000 */
[----:B------:R-:W-:Y:S01]  /*2160*/  UIADD3.X UR33, UPT, UPT, URZ, UR49, URZ, UP0, !UPT ;  /* 0x00000031ff217290 */ /* 0x000fe200087fe4ff */
[----:B------:R-:W-:Y:S01]  /*2170*/  UTMALDG.2D [UR40], [UR34], desc[UR50] ;  /* 0x00003228220075b4 */ /* 0x000fe20008009000 */
[----:B------:R-:W-:Y:S01]  /*2180*/  UISETP.NE.AND UP0, UPT, UR18, UR46, UPT ;  /* 0x0000002e1200728c */ /* 0x000fe2000bf05270 */
[----:B------:R-:W-:Y:S01]  /*2190*/  UMOV UR14, UR15 ;  /* 0x0000000f000e7c82 */ /* 0x000fe20008000000 */
[----:B------:R-:W-:Y:S01]  /*21a0*/  UMOV UR19, UR46 ;  /* 0x0000002e00137c82 */ /* 0x000fe20008000000 */
[----:B------:R-:W-:Y:S04]  /*21b0*/  USHF.R.U32.HI UR11, URZ, UR25, UR14 ;  /* 0x00000019ff0b7299 */ /* 0x000fe8000801160e */
[----:B------:R-:W-:Y:S02]  /*21c0*/  USEL UR14, UR13, UR11, !UP2 ;  /* 0x0000000b0d0e7287 */ /* 0x000fe4000d000000 */
[----:B------:R-:W-:Y:S02]  /*21d0*/  UIADD3 UR11, UPT, UPT, -UR13, URZ, URZ ;  /* 0x000000ff0d0b7290 */ /* 0x000fe4000fffe1ff */
[----:B------:R-:W-:Y:S02]  /*21e0*/  UIADD3 UR15, UPT, UPT, -UR14, URZ, URZ ;  /* 0x000000ff0e0f7290 */ /* 0x000fe4000fffe1ff */
[----:B------:R-:W-:Y:S02]  /*21f0*/  UIMAD UR9, UR23, UR11, UR9 ;  /* 0x0000000b170972a4 */ /* 0x000fe4000f8e0209 */
[----:B------:R-:W-:Y:S02]  /*2200*/  UIMAD UR13, UR24, UR15, UR13 ;  /* 0x0000000f180d72a4 */ /* 0x000fe4000f8e020d */
[----:B------:R-:W-:Y:S02]  /*2210*/  UIMAD UR11, UR12, UR5, UR4 ;  /* 0x000000050c0b72a4 */ /* 0x000fe4000f8e0204 */
[----:B------:R-:W-:Y:S02]  /*2220*/  UIMAD UR12, UR9, UR16, UR6 ;  /* 0x00000010090c72a4 */ /* 0x000fe4000f8e0206 */
[----:B------:R-:W-:Y:S02]  /*2230*/  UIMAD UR13, UR13, UR17, UR7 ;  /* 0x000000110d0d72a4 */ /* 0x000fe4000f8e0207 */
[----:B------:R-:W-:Y:S01]  /*2240*/  UPRMT UR15, UR36, 0x5410, URZ ;  /* 0x00005410240f7896 */ /* 0x000fe200080000ff */
[----:B------:R-:W-:Y:S08]  /*2250*/  UMOV UR9, UR41 ;  /* 0x0000002900097c82 */ /* 0x000ff00008000000 */
[----:B------:R1:W-:Y:S02]  /*2260*/  UTMALDG.5D.IM2COL [UR8], [UR32], UR15 ;  /* 0x00000008200073b4 */ /* 0x0003e4000806000f */
[----:B-1----:R-:W-:Y:S01]  /*2270*/  UMOV UR11, UR31 ;  /* 0x0000001f000b7c82 */ /* 0x002fe20008000000 */
[----:B--2---:R-:W-:Y:S05]  /*2280*/  BRA.U UP0, `(.L_x_23) ;  /* 0xfffffff900fc7547 */ /* 0x004fea000b83ffff */
.L_x_18:
[----:B------:R-:W-:Y:S01]  /*2290*/  ULEA UR4, UR31, UR30, 0x3 ;  /* 0x0000001e1f047291 */ /* 0x000fe2000f8e18ff */
[----:B------:R-:W-:Y:S01]  /*22a0*/  MOV R0, UR29 ;  /* 0x0000001d00007c02 */ /* 0x000fe20008000f00 */
[----:B------:R-:W-:Y:S01]  /*22b0*/  @!P1 SYNCS.ARRIVE.TRANS64.A1T0 RZ, [UR30+0x138], RZ ;  /* 0x000138ffffff99a7 */ /* 0x000fe2000810001e */
[----:B------:R-:W-:Y:S02]  /*22c0*/  UISETP.GT.AND UP0, UPT, UR60, UR59, UPT ;  /* 0x0000003b3c00728c */ /* 0x000fe4000bf04270 */
[----:B------:R-:W-:-:S04]  /*22d0*/  SHF.L.U32 R0, R0, 0x1f, RZ ;  /* 0x0000001f00007819 */ /* 0x000fc800000006ff */
[----:B---3--:R1:W2:Y:S03]  /*22e0*/  SYNCS.PHASECHK.TRANS64.TRYWAIT P0, [UR4+0x88], R0 ;  /* 0x00008800ff0075a7 */ /* 0x0082a60008001104 */
[----:B------:R-:W-:Y:S05]  /*22f0*/  BRA.U !UP0, `(.L_x_24) ;  /* 0x0000000508587547 */ /* 0x000fea000b800000 */
[----:B------:R-:W3:Y:S01]  /*2300*/  LDCU UR11, c[0x0][0x5c8] ;  /* 0x0000b900ff0b77ac */ /* 0x000ee20008000800 */
[----:B------:R-:W4:Y:S01]  /*2310*/  LDCU.64 UR8, c[0x0][0x5c0] ;  /* 0x0000b800ff0877ac */ /* 0x000f220008000a00 */
[----:B------:R-:W4:Y:S01]  /*2320*/  LDCU.64 UR44, c[0x0][0x5f8] ;  /* 0x0000bf00ff2c77ac */ /* 0x000f220008000a00 */
[----:B------:R-:W3:Y:S01]  /*2330*/  LDCU UR38, c[0x0][0x600] ;  /* 0x0000c000ff2677ac */ /* 0x000ee20008000800 */
[----:B------:R-:W1:Y:S01]  /*2340*/  LDCU UR23, c[0x0][0x5a8] ;  /* 0x0000b500ff1777ac */ /* 0x000e620008000800 */
[----:B------:R-:W1:Y:S01]  /*2350*/  LDCU UR22, c[0x0][0x59c] ;  /* 0x0000b380ff1677ac */ /* 0x000e620008000800 */
[----:B------:R-:W1:Y:S01]  /*2360*/  LDCU UR18, c[0x0][0x590] ;  /* 0x0000b200ff1277ac */ /* 0x000e620008000800 */
[----:B----4-:R-:W-:Y:S02]  /*2370*/  UIMAD UR43, UR54, UR9, UR45 ;  /* 0x00000009362b72a4 */ /* 0x010fe4000f8e022d */
[----:B---3--:R-:W-:Y:S01]  /*2380*/  UIMAD UR38, UR47, UR11, UR38 ;  /* 0x0000000b2f2672a4 */ /* 0x008fe2000f8e0226 */
[----:B------:R-:W3:Y:S01]  /*2390*/  LDCU UR27, c[0x0][0x594] ;  /* 0x0000b280ff1b77ac */ /* 0x000ee20008000800 */
[----:B------:R-:W4:Y:S01]  /*23a0*/  LDCU UR26, c[0x0][0x598] ;  /* 0x0000b300ff1a77ac */ /* 0x000f220008000800 */
[----:B------:R-:W1:Y:S01]  /*23b0*/  LDCU UR25, c[0x0][0x5ac] ;  /* 0x0000b580ff1977ac */ /* 0x000e620008000800 */
[----:B------:R-:W1:Y:S01]  /*23c0*/  LDCU UR24, c[0x0][0x5b0] ;  /* 0x0000b600ff1877ac */ /* 0x000e620008000800 */
[----:B------:R-:W1:Y:S01]  /*23d0*/  LDCU UR5, c[0x0][0x5cc] ;  /* 0x0000b980ff0577ac */ /* 0x000e620008000800 */
[----:B------:R-:W1:Y:S01]  /*23e0*/  LDCU UR4, c[0x0][0x5ec] ;  /* 0x0000bd80ff0477ac */ /* 0x000e620008000800 */
[----:B------:R-:W1:Y:S01]  /*23f0*/  LDCU.64 UR20, c[0x0][0x5a0] ;  /* 0x0000b400ff1477ac */ /* 0x000e620008000a00 */
[----:B------:R-:W1:Y:S01]  /*2400*/  LDCU.64 UR16, c[0x0][0x5d0] ;  /* 0x0000ba00ff1077ac */ /* 0x000e620008000a00 */
[----:B------:R-:W1:Y:S01]  /*2410*/  LDCU.64 UR6, c[0x0][0x5f0] ;  /* 0x0000be00ff0677ac */ /* 0x000e620008000a00 */
[----:B------:R-:W-:-:S02]  /*2420*/  UIMAD UR44, UR55, UR8, UR44 ;  /* 0x00000008372c72a4 */ /* 0x000fc4000f8e022c */
[----:B------:R-:W-:Y:S01]  /*2430*/  UIADD3 UR45, UPT, UPT, UR61, UR19, URZ ;  /* 0x000000133d2d7290 */ /* 0x000fe2000fffe0ff */
[----:B------:R-:W-:-:S11]  /*2440*/  UMOV UR11, UR31 ;  /* 0x0000001f000b7c82 */ /* 0x000fd60008000000 */
.L_x_29:
[----:B------:R-:W-:Y:S01]  /*2450*/  @!P3 MOV R3, 0x3000 ;  /* 0x000030000003b802 */ /* 0x000fe20000000f00 */
[----:B------:R-:W-:Y:S01]  /*2460*/  ULEA UR33, UR11, UR30, 0x3 ;  /* 0x0000001e0b217291 */ /* 0x000fe2000f8e18ff */
[----:B--2---:R-:W-:Y:S11]  /*2470*/  @P0 BRA `(.L_x_25) ;  /* 0x0000000000100947 */ /* 0x004ff60003800000 */
[----:B-1----:R-:W-:Y:S04]  /*2480*/  MOV R0, UR29 ;  /* 0x0000001d00007c02 */ /* 0x002fe80008000f00 */
[----:B------:R-:W-:Y:S04]  /*2490*/  SHF.L.U32 R5, R0, 0x1f, RZ ;  /* 0x0000001f00057819 */ /* 0x000fe800000006ff */
[----:B------:R-:W1:Y:S02]  /*24a0*/  SYNCS.PHASECHK.TRANS64.TRYWAIT P0, [UR33+0x88], R5 ;  /* 0x00008805ff0075a7 */ /* 0x000e640008001121 */
[----:B-1----:R-:W-:Y:S05]  /*24b0*/  @!P0 BRA `(.L_x_26) ;  /* 0x0000006c00348947 */ /* 0x002fea0003800000 */
.L_x_25:
[----:B------:R2:W-:Y:S01]  /*24c0*/  @!P3 SYNCS.ARRIVE.TRANS64 RZ, [UR33], R3 ;  /* 0x00000003ffffb9a7 */ /* 0x0005e20008000021 */
[----:B------:R-:W-:Y:S04]  /*24d0*/  BSSY.RECONVERGENT B0, `(.L_x_27) ;  /* 0x0000003000007945 */ /* 0x000fe80003800200 */
[----:B------:R-:W-:Y:S05]  /*24e0*/  @P2 BRA `(.L_x_28) ;  /* 0x0000000000042947 */ /* 0x000fea0003800000 */
[----:B-1-34-:R-:W-:Y:S05]  /*24f0*/  BPT.TRAP 0x1 ;  /* 0x000000040000795c */ /* 0x01afea0000300000 */
.L_x_28:
[----:B-1-34-:R-:W-:Y:S05]  /*2500*/  BSYNC.RECONVERGENT B0 ;  /* 0x0000000000007941 */ /* 0x01afea0003800200 */
.L_x_27:
        /* <DEDUP_REMOVED lines=10> */
[----:B------:R-:W-:Y:S01]  /*25b0*/  MOV R0, UR29 ;  /* 0x0000001d00007c02 */ /* 0x000fe20008000f00 */
[----:B------:R-:W-:Y:S02]  /*25c0*/  UIADD3 UR40, UP1, UPT, UR48, 0x80, URZ ;  /* 0x0000008030287890 */ /* 0x000fe4000ff3e0ff */
[----:B------:R-:W-:Y:S01]  /*25d0*/  ULEA UR28, UR43, UR44, 0x5 ;  /* 0x0000002c2b1c7291 */ /* 0x000fe2000f8e28ff */
[----:B--2---:R-:W-:Y:S01]  /*25e0*/  SHF.L.U32 R3, R0, 0x1f, RZ ;  /* 0x0000001f00037819 */ /* 0x004fe200000006ff */
[----:B------:R-:W-:Y:S02]  /*25f0*/  UIADD3.X UR41, UPT, UPT, URZ, UR49, URZ, UP1, !UPT ;  /* 0x00000031ff297290 */ /* 0x000fe40008ffe4ff */
[----:B------:R-:W-:Y:S01]  /*2600*/  UIADD3 UR32, UPT, UPT, UR32, 0x4400, URZ ;  /* 0x0000440020207890 */ /* 0x000fe2000fffe0ff */
[----:B------:R1:W2:Y:S01]  /*2610*/  SYNCS.PHASECHK.TRANS64.TRYWAIT P0, [UR8+0x88], R3 ;  /* 0x00008803ff0075a7 */ /* 0x0002a20008001108 */
[----:B------:R-:W-:Y:S02]  /*2620*/  UIMAD.WIDE.U32 UR8, UR35, UR27, URZ ;  /* 0x0000001b230872a5 */ /* 0x000fe4000f8e00ff */
[----:B------:R-:W-:Y:S02]  /*2630*/  ULEA UR28, UR38, UR28, 0xa ;  /* 0x0000001c261c7291 */ /* 0x000fe4000f8e50ff */
[----:B------:R-:W-:Y:S02]  /*2640*/  USHF.R.U32.HI UR9, URZ, UR26, UR9 ;  /* 0x0000001aff097299 */ /* 0x000fe40008011609 */
[----:B------:R-:W-:Y:S02]  /*2650*/  UIADD3 UR19, UPT, UPT, UR19, 0x1, URZ ;  /* 0x0000000113137890 */ /* 0x000fe4000fffe0ff */
[----:B------:R-:W-:Y:S02]  /*2660*/  USEL UR9, UR35, UR9, !UP0 ;  /* 0x0000000923097287 */ /* 0x000fe4000c000000 */
[----:B------:R-:W-:Y:S02]  /*2670*/  UISETP.NE.AND UP0, UPT, UR22, 0x1, UPT ;  /* 0x000000011600788c */ /* 0x000fe4000bf05270 */
[----:B------:R-:W-:Y:S02]  /*2680*/  UIMAD.WIDE.U32 UR12, UR9, UR20, URZ ;  /* 0x00000014090c72a5 */ /* 0x000fe4000f8e00ff */
[----:B------:R-:W-:Y:S02]  /*2690*/  ULEA UR12, UR11, UR30, 0xd ;  /* 0x0000001e0b0c7291 */ /* 0x000fe4000f8e68ff */
[----:B------:R-:W-:Y:S01]  /*26a0*/  USHF.R.U32.HI UR13, URZ, UR21, UR13 ;  /* 0x00000015ff0d7299 */ /* 0x000fe2000801160d */
[----:B------:R-:W-:Y:S01]  /*26b0*/  UMOV UR50, 0x0 ;  /* 0x0000000000327882 */ /* 0x000fe20000000000 */
[----:B------:R-:W-:Y:S02]  /*26c0*/  UMOV UR51, 0x10000000 ;  /* 0x1000000000337882 */ /* 0x000fe40000000000 */
[----:B------:R-:W-:Y:S02]  /*26d0*/  USEL UR13, UR9, UR13, !UP0 ;  /* 0x0000000d090d7287 */ /* 0x000fe4000c000000 */
[----:B------:R-:W-:Y:S02]  /*26e0*/  UIADD3 UR36, UP0, UPT, UR48, 0x180, URZ ;  /* 0x0000018030247890 */ /* 0x000fe4000ff1e0ff */
[----:B------:R-:W-:Y:S02]  /*26f0*/  UIMAD.WIDE.U32 UR14, UR13, UR25, URZ ;  /* 0x000000190d0e72a5 */ /* 0x000fe4000f8e00ff */
[----:B------:R-:W-:Y:S02]  /*2700*/  UIADD3.X UR37, UPT, UPT, URZ, UR49, URZ, UP0, !UPT ;  /* 0x00000031ff257290 */ /* 0x000fe400087fe4ff */
[----:B------:R-:W-:Y:S01]  /*2710*/  UISETP.NE.AND UP0, UPT, UR19, UR45, UPT ;  /* 0x0000002d1300728c */ /* 0x000fe2000bf05270 */
[----:B------:R-:W-:Y:S02]  /*2720*/  UMOV UR34, UR42 ;  /* 0x0000002a00227c82 */ /* 0x000fe40008000000 */
[----:B------:R-:W-:Y:S01]  /*2730*/  UMOV UR8, UR15 ;  /* 0x0000000f00087c82 */ /* 0x000fe20008000000 */
[----:B------:R-:W-:Y:S01]  /*2740*/  UTMALDG.2D [UR32], [UR40], desc[UR50] ;  /* 0x00003220280075b4 */ /* 0x000fe20008009000 */
[----:B------:R-:W-:Y:S02]  /*2750*/  USHF.R.U32.HI UR11, URZ, UR24, UR8 ;  /* 0x00000018ff0b7299 */ /* 0x000fe40008011608 */
[----:B------:R-:W-:Y:S02]  /*2760*/  UIADD3 UR8, UPT, UPT, UR12, 0x15400, URZ ;  /* 0x000154000c087890 */ /* 0x000fe4000fffe0ff */
[----:B------:R-:W-:Y:S02]  /*2770*/  USEL UR14, UR13, UR11, !UP2 ;  /* 0x0000000b0d0e7287 */ /* 0x000fe4000d000000 */
[----:B------:R-:W-:Y:S02]  /*2780*/  UIADD3 UR12, UPT, UPT, -UR9, URZ, URZ ;  /* 0x000000ff090c7290 */ /* 0x000fe4000fffe1ff */
[----:B------:R-:W-:Y:S02]  /*2790*/  UIADD3 UR11, UPT, UPT, -UR13, URZ, URZ ;  /* 0x000000ff0d0b7290 */ /* 0x000fe4000fffe1ff */
[----:B------:R-:W-:Y:S02]  /*27a0*/  UIADD3 UR15, UPT, UPT, -UR14, URZ, URZ ;  /* 0x000000ff0e0f7290 */ /* 0x000fe4000fffe1ff */
[----:B------:R-:W-:Y:S02]  /*27b0*/  UIMAD UR12, UR18, UR12, UR35 ;  /* 0x0000000c120c72a4 */ /* 0x000fe4000f8e0223 */
        /* <DEDUP_REMOVED lines=8> */
[----:B---3--:R-:W-:Y:S01]  /*2840*/  UMOV UR11, UR31 ;  /* 0x0000001f000b7c82 */ /* 0x008fe20008000000 */
[----:B-1----:R-:W-:Y:S05]  /*2850*/  BRA.U UP0, `(.L_x_29) ;  /* 0xfffffff900fc7547 */ /* 0x002fea000b83ffff */
.L_x_24:
[----:B------:R-:W-:Y:S01]  /*2860*/  SHF.L.U32 R3, R2, 0x1f, RZ ;  /* 0x0000001f02037819 */ /* 0x000fe200000006ff */
[----:B------:R-:W-:-:S03]  /*2870*/  NOP ;  /* 0x0000000000007918 */ /* 0x000fc60000000000 */
[----:B--2---:R-:W2:Y:S02]  /*2880*/  SYNCS.PHASECHK.TRANS64.TRYWAIT P0, [UR30+0x140], R3 ;  /* 0x00014003ff0075a7 */ /* 0x004ea4000800111e */
[----:B--2---:R-:W-:Y:S05]  /*2890*/  @!P0 BRA `(.L_x_30) ;  /* 0x0000006800548947 */ /* 0x004fea0003800000 */
.L_x_115:
[----:B------:R-:W2:Y:S01]  /*28a0*/  LDS.128 R4, [UR30+0x180] ;  /* 0x0001801eff047984 */ /* 0x000ea20008000c00 */
[----:B------:R-:W-:Y:S02]  /*28b0*/  UIADD3 UR4, UPT, UPT, UR30, 0x148, URZ ;  /* 0x000001481e047890 */ /* 0x000fe4000fffe0ff */
[----:B------:R-:W-:Y:S01]  /*28c0*/  UISETP.GE.AND UP0, UPT, UR39, 0x1, UPT ;  /* 0x000000012700788c */ /* 0x000fe2000bf06270 */
[----:B------:R-:W-:Y:S01]  /*28d0*/  @!PT LDS RZ, [RZ] ;  /* 0x00000000fffff984 */ /* 0x000fe20000000800 */
[----:B------:R-:W-:Y:S01]  /*28e0*/  @!PT LDS RZ, [RZ] ;  /* 0x00000000fffff984 */ /* 0x000fe20000000800 */
[----:B------:R-:W-:Y:S01]  /*28f0*/  @!PT LDS RZ, [RZ] ;  /* 0x00000000fffff984 */ /* 0x000fe20000000800 */
[----:B------:R-:W-:Y:S01]  /*2900*/  @!PT LDS RZ, [RZ] ;  /* 0x00000000fffff984 */ /* 0x000fe20000000800 */
[----:B------:R3:W-:Y:S06]  /*2910*/  MEMBAR.ALL.CTA ;  /* 0x0000000000007992 */ /* 0x0007ec0000008000 */
[----:B---3--:R-:W3:Y:S01]  /*2920*/  FENCE.VIEW.ASYNC.S ;  /* 0x00000000000073c6 */ /* 0x008ee20000000000 */
[----:B------:R-:W-:-:S09]  /*2930*/  UPRMT UR4, URZ, 0x654, UR4 ;  /* 0x00000654ff047896 */ /* 0x000fd20008000004 */
[----:B---3--:R-:W-:Y:S01]  /*2940*/  SYNCS.ARRIVE.TRANS64.RED.A1T0 RZ, [UR4], RZ ;  /* 0x000000ffffff79a7 */ /* 0x008fe20008100404 */
[----:B--2---:R-:W-:-:S13]  /*2950*/  LOP3.LUT P0, RZ, R6, 0x1, RZ, 0xc0, !PT ;  /* 0x0000000106ff7812 */ /* 0x004fda000780c0ff */
[----:B------:R-:W-:Y:S01]  /*2960*/  VOTEU.ANY UP1, P0 ;  /* 0x0000000000ff7886 */ /* 0x000fe20000020100 */
[----:B------:R-:W-:-:S13]  /*2970*/  PLOP3.LUT P0, PT, PT, PT, UP1, 0x80, 0x8 ;  /* 0x000000000008781c */ /* 0x000fda0003f0f018 */
[----:B-1----:R-:W-:Y:S02]  /*2980*/  @P0 MOV R0, R4 ;  /* 0x0000000400000202 */ /* 0x002fe40000000f00 */
[----:B------:R-:W-:Y:S02]  /*2990*/  @P0 LOP3.LUT R4, R5, 0xffff, RZ, 0xc0, !PT ;  /* 0x0000ffff05040812 */ /* 0x000fe400078ec0ff */
[----:B------:R-:W-:Y:S02]  /*29a0*/  @P0 R2UR UR6, R0 ;  /* 0x00000000000602ca */ /* 0x000fe400000e0000 */
[----:B------:R-:W-:-:S11]  /*29b0*/  @P0 R2UR UR5, R4 ;  /* 0x00000000040502ca */ /* 0x000fd600000e0000 */
[----:B------:R-:W-:Y:S02]  /*29c0*/  @UP1 UMOV UR53, UR6 ;  /* 0x0000000600351c82 */ /* 0x000fe40008000000 */
[----:B------:R-:W-:Y:S01]  /*29d0*/  @UP1 UMOV UR52, UR5 ;  /* 0x0000000500341c82 */ /* 0x000fe20008000000 */
[----:B------:R-:W-:Y:S05]  /*29e0*/  BRA.U !UP0, `(.L_x_31) ;  /* 0x0000000108d47547 */ /* 0x000fea000b800000 */
[----:B------:R-:W1:Y:S01]  /*29f0*/  LDCU.128 UR16, c[0x0][0xc10] ;  /* 0x00018200ff1077ac */ /* 0x000e620008000c00 */
[----:B------:R-:W2:Y:S01]  /*2a00*/  LDCU UR20, c[0x0][0xc20] ;  /* 0x00018400ff1477ac */ /* 0x000ea20008000800 */
[----:B------:R-:W3:Y:S01]  /*2a10*/  LDCU UR13, c[0x0][0xc0c] ;  /* 0x00018180ff0d77ac */ /* 0x000ee20008000800 */
[----:B------:R-:W4:Y:S01]  /*2a20*/  LDCU.64 UR14, c[0x0][0xc28] ;  /* 0x00018500ff0e77ac */ /* 0x000f220008000a00 */
[----:B------:R-:W-:Y:S02]  /*2a30*/  UISETP.NE.AND UP3, UPT, UR39, 0x1, UPT ;  /* 0x000000012700788c */ /* 0x000fe4000bf65270 */
[----:B-1----:R-:W-:Y:S02]  /*2a40*/  UIMAD.WIDE.U32 UR4, UR57, UR19, URZ ;  /* 0x00000013390472a5 */ /* 0x002fe4000f8e00ff */
[----:B------:R-:W-:Y:S02]  /*2a50*/  UIMAD.WIDE.U32 UR6, UR58, UR16, URZ ;  /* 0x000000103a0672a5 */ /* 0x000fe4000f8e00ff */
[----:B------:R-:W-:-:S02]  /*2a60*/  UISETP.NE.AND UP0, UPT, UR18, 0x1, UPT ;  /* 0x000000011200788c */ /* 0x000fc4000bf05270 */
[----:B------:R-:W-:Y:S01]  /*2a70*/  UIMAD.WIDE.U32 UR10, UR52, UR19, URZ ;  /* 0x00000013340a72a5 */ /* 0x000fe2000f8e00ff */
[----:B------:R-:W-:Y:S01]  /*2a80*/  UMOV UR4, UR5 ;  /* 0x0000000500047c82 */ /* 0x000fe20008000000 */
[----:B---3--:R-:W-:Y:S02]  /*2a90*/  UISETP.NE.AND UP2, UPT, UR13, 0x1, UPT ;  /* 0x000000010d00788c */ /* 0x008fe4000bf45270 */
[----:B--2---:R-:W-:Y:S02]  /*2aa0*/  USHF.R.U32.HI UR5, URZ, UR20, UR4 ;  /* 0x00000014ff057299 */ /* 0x004fe40008011604 */
[----:B------:R-:W-:Y:S01]  /*2ab0*/  UIMAD.WIDE.U32 UR8, UR53, UR16, URZ ;  /* 0x00000010350872a5 */ /* 0x000fe2000f8e00ff */
[----:B------:R-:W-:Y:S01]  /*2ac0*/  UMOV UR4, UR7 ;  /* 0x0000000700047c82 */ /* 0x000fe20008000000 */
[----:B------:R-:W-:Y:S02]  /*2ad0*/  USEL UR5, UR57, UR5, !UP0 ;  /* 0x0000000539057287 */ /* 0x000fe4000c000000 */
[----:B------:R-:W-:-:S02]  /*2ae0*/  USHF.R.U32.HI UR4, URZ, UR17, UR4 ;  /* 0x00000011ff047299 */ /* 0x000fc40008011604 */
[----:B----4-:R-:W-:Y:S02]  /*2af0*/  UIMAD.WIDE.U32 UR6, UR5, UR14, URZ ;  /* 0x0000000e050672a5 */ /* 0x010fe4000f8e00ff */
[----:B------:R-:W-:Y:S01]  /*2b00*/  USEL UR12, UR58, UR4, !UP2 ;  /* 0x000000043a0c7287 */ /* 0x000fe2000d000000 */
[----:B------:R-:W-:Y:S02]  /*2b10*/  UMOV UR8, UR9 ;  /* 0x0000000900087c82 */ /* 0x000fe40008000000 */
[----:B------:R-:W-:Y:S01]  /*2b20*/  UMOV UR4, UR11 ;  /* 0x0000000b00047c82 */ /* 0x000fe20008000000 */
[----:B------:R-:W-:Y:S01]  /*2b30*/  UIMAD.WIDE.U32 UR10, UR12, UR14, URZ ;  /* 0x0000000e0c0a72a5 */ /* 0x000fe2000f8e00ff */
[----:B------:R-:W-:Y:S01]  /*2b40*/  UMOV UR6, UR7 ;  /* 0x0000000700067c82 */ /* 0x000fe20008000000 */
[----:B------:R-:W-:Y:S02]  /*2b50*/  USHF.R.U32.HI UR4, URZ, UR20, UR4 ;  /* 0x00000014ff047299 */ /* 0x000fe40008011604 */
[----:B------:R-:W-:-:S02]  /*2b60*/  @UP3 USHF.R.U32.HI UR5, URZ, UR15, UR6 ;  /* 0x0000000fff053299 */ /* 0x000fc40008011606 */
[----:B------:R-:W-:Y:S01]  /*2b70*/  USHF.R.U32.HI UR17, URZ, UR17, UR8 ;  /* 0x00000011ff117299 */ /* 0x000fe20008011608 */
[----:B------:R-:W-:Y:S01]  /*2b80*/  UMOV UR6, UR11 ;  /* 0x0000000b00067c82 */ /* 0x000fe20008000000 */
[----:B------:R-:W-:Y:S02]  /*2b90*/  USEL UR4, UR52, UR4, !UP0 ;  /* 0x0000000434047287 */ /* 0x000fe4000c000000 */
[----:B------:R-:W-:Y:S02]  /*2ba0*/  @UP3 USHF.R.U32.HI UR12, URZ, UR15, UR6 ;  /* 0x0000000fff0c3299 */ /* 0x000fe40008011606 */
[----:B------:R-:W-:Y:S02]  /*2bb0*/  UIMAD UR6, UR39, UR5, URZ ;  /* 0x00000005270672a4 */ /* 0x000fe4000f8e02ff */
[----:B------:R-:W-:Y:S02]  /*2bc0*/  USEL UR5, UR53, UR17, !UP2 ;  /* 0x0000001135057287 */ /* 0x000fe4000d000000 */
[----:B------:R-:W-:-:S02]  /*2bd0*/  UIMAD UR8, UR39, UR12, URZ ;  /* 0x0000000c270872a4 */ /* 0x000fc4000f8e02ff */
[----:B------:R-:W-:Y:S02]  /*2be0*/  UISETP.GE.AND UP0, UPT, UR4, UR6, UPT ;  /* 0x000000060400728c */ /* 0x000fe4000bf06270 */
[----:B------:R-:W-:Y:S02]  /*2bf0*/  UIMAD.WIDE.U32 UR6, UR4, UR14, URZ ;  /* 0x0000000e040672a5 */ /* 0x000fe4000f8e00ff */
[----:B------:R-:W-:Y:S02]  /*2c00*/  UISETP.GE.OR UP0, UPT, UR5, UR8, UP0 ;  /* 0x000000080500728c */ /* 0x000fe40008706670 */
[----:B------:R-:W-:Y:S02]  /*2c10*/  UIMAD.WIDE.U32 UR8, UR5, UR14, URZ ;  /* 0x0000000e050872a5 */ /* 0x000fe4000f8e00ff */
[----:B------:R-:W-:Y:S01]  /*2c20*/  UIADD3 UR10, UPT, UPT, -UR4, URZ, URZ ;  /* 0x000000ff040a7290 */ /* 0x000fe2000fffe1ff */
[----:B------:R-:W-:Y:S02]  /*2c30*/  UMOV UR6, UR7 ;  /* 0x0000000700067c82 */ /* 0x000fe40008000000 */
[----:B------:R-:W-:-:S02]  /*2c40*/  USHF.R.U32.HI UR6, URZ, UR15, UR6 ;  /* 0x0000000fff067299 */ /* 0x000fc40008011606 */
[----:B------:R-:W-:Y:S02]  /*2c50*/  UIMAD UR10, UR18, UR10, UR52 ;  /* 0x0000000a120a72a4 */ /* 0x000fe4000f8e0234 */
[----:B------:R-:W-:Y:S01]  /*2c60*/  USEL UR6, UR4, UR6, !UP3 ;  /* 0x0000000604067287 */ /* 0x000fe2000d800000 */
[----:B------:R-:W-:Y:S01]  /*2c70*/  @!UP0 UMOV UR7, UR9 ;  /* 0x0000000900078c82 */ /* 0x000fe20008000000 */
[----:B------:R-:W-:Y:S02]  /*2c80*/  UIADD3 UR9, UPT, UPT, -UR5, URZ, URZ ;  /* 0x000000ff05097290 */ /* 0x000fe4000fffe1ff */
[----:B------:R-:W-:Y:S02]  /*2c90*/  @!UP0 USHF.R.U32.HI UR7, URZ, UR15, UR7 ;  /* 0x0000000fff078299 */ /* 0x000fe40008011607 */
[----:B------:R-:W-:Y:S02]  /*2ca0*/  UIADD3 UR8, UPT, UPT, -UR6, URZ, URZ ;  /* 0x000000ff06087290 */ /* 0x000fe4000fffe1ff */
[----:B------:R-:W-:-:S02]  /*2cb0*/  @!UP0 USEL UR7, UR5, UR7, !UP3 ;  /* 0x0000000705078287 */ /* 0x000fc4000d800000 */
[----:B------:R-:W-:Y:S02]  /*2cc0*/  UIMAD UR8, UR39, UR8, UR4 ;  /* 0x00000008270872a4 */ /* 0x000fe4000f8e0204 */
[----:B------:R-:W-:Y:S02]  /*2cd0*/  @!UP0 UIADD3 UR6, UPT, UPT, UR6, -UR7, URZ ;  /* 0x8000000706068290 */ /* 0x000fe4000fffe0ff */
[----:B------:R-:W-:Y:S02]  /*2ce0*/  @!UP0 UIMAD UR7, UR8, UR12, UR7 ;  /* 0x0000000c080782a4 */ /* 0x000fe4000f8e0207 */
[----:B------:R-:W-:Y:S02]  /*2cf0*/  @!UP0 UIMAD UR4, UR39, UR6, UR5 ;  /* 0x00000006270482a4 */ /* 0x000fe4000f8e0205 */
[----:B------:R-:W-:Y:S02]  /*2d00*/  UIMAD UR6, UR13, UR9, UR53 ;  /* 0x000000090d0672a4 */ /* 0x000fe4000f8e0235 */
[----:B------:R-:W-:Y:S01]  /*2d10*/  UIMAD UR52, UR4, UR18, UR10 ;  /* 0x00000012043472a4 */ /* 0x000fe2000f8e020a */
[----:B------:R-:W-:-:S02]  /*2d20*/  @!UP0 UMOV UR5, UR7 ;  /* 0x0000000700058c82 */ /* 0x000fc40008000000 */
[----:B------:R-:W-:-:S12]  /*2d30*/  UIMAD UR53, UR5, UR13, UR6 ;  /* 0x0000000d053572a4 */ /* 0x000fd8000f8e0206 */
.L_x_31:
        /* <DEDUP_REMOVED lines=20> */
.L_x_32:
[----:B------:R-:W-:Y:S02]  /*2e80*/  R2UR UR5, R86 ;  /* 0x00000000560572ca */ /* 0x000fe400000e0000 */
[----:B------:R-:W-:Y:S02]  /*2e90*/  R2UR UR4, R73 ;  /* 0x00000000490472ca */ /* 0x000fe400000e0000 */
[----:B------:R-:W-:Y:S02]  /*2ea0*/  PLOP3.LUT P1, PT, PT, PT, PT, 0x80, 0x8 ;  /* 0x000000000008781c */ /* 0x000fe40003f2f070 */
[----:B------:R-:W-:-:S07]  /*2eb0*/  LOP3.LUT R2, R2, 0x1, RZ, 0x3c, !PT ;  /* 0x0000000102027812 */ /* 0x000fce00078e3cff */
[----:B------:R-:W-:Y:S02]  /*2ec0*/  UIADD3 UR28, UPT, UPT, UR53, UR5, URZ ;  /* 0x00000005351c7290 */ /* 0x000fe4000fffe0ff */
[----:B------:R-:W-:Y:S01]  /*2ed0*/  UIADD3 UR23, UPT, UPT, UR52, UR4, URZ ;  /* 0x0000000434177290 */ /* 0x000fe2000fffe0ff */
[----:B------:R-:W-:Y:S11]  /*2ee0*/  BRA.U UP1, `(.L_x_33) ;  /* 0xffffffe501c47547 */ /* 0x000ff6000b83ffff */
[----:B------:R-:W-:Y:S01]  /*2ef0*/  UIADD3 UR30, UPT, UPT, UR30, 0x88, URZ ;  /* 0x000000881e1e7890 */ /* 0x000fe2000fffe0ff */
[----:B------:R-:W-:-:S03]  /*2f00*/  MOV R3, UR29 ;  /* 0x0000001d00037c02 */ /* 0x000fc60008000f00 */
[----:B------:R-:W-:Y:S01]  /*2f10*/  ULEA UR4, UR31, UR30, 0x3 ;  /* 0x0000001e1f047291 */ /* 0x000fe2000f8e18ff */
[----:B------:R-:W-:-:S08]  /*2f20*/  SHF.L.U32 R3, R3, 0x1f, RZ ;  /* 0x0000001f03037819 */ /* 0x000fd000000006ff */
[----:B------:R-:W1:Y:S02]  /*2f30*/  SYNCS.PHASECHK.TRANS64.TRYWAIT P0, [UR4], R3 ;  /* 0x00000003ff0075a7 */ /* 0x000e640008001104 */
[----:B-1----:R-:W-:Y:S05]  /*2f40*/  @!P0 BRA `(.L_x_34) ;  /* 0x0000006000c08947 */ /* 0x002fea0003800000 */
.L_x_117:
[----:B------:R-:W-:-:S04]  /*2f50*/  UIADD3 UR4, UPT, UPT, UR31, 0x1, URZ ;  /* 0x000000011f047890 */ /* 0x000fc8000fffe0ff */
[----:B------:R-:W-:-:S04]  /*2f60*/  UISETP.NE.AND UP0, UPT, UR4, 0x11, UPT ;  /* 0x000000110400788c */ /* 0x000fc8000bf05270 */
[----:B------:R-:W-:Y:S02]  /*2f70*/  USEL UR5, URZ, 0x1, UP0 ;  /* 0x00000001ff057887 */ /* 0x000fe40008000000 */
[----:B------:R-:W-:Y:S02]  /*2f80*/  USEL UR4, UR4, URZ, UP0 ;  /* 0x000000ff04047287 */ /* 0x000fe40008000000 */
[----:B------:R-:W-:Y:S02]  /*2f90*/  ULOP3.LUT UR6, UR29, UR5, URZ, 0x3c, !UPT ;  /* 0x000000051d067292 */ /* 0x000fe4000f8e3cff */
[----:B------:R-:W-:-:S04]  /*2fa0*/  ULEA UR5, UR4, UR30, 0x3 ;  /* 0x0000001e04057291 */ /* 0x000fc8000f8e18ff */
[----:B-1----:R-:W-:-:S04]  /*2fb0*/  MOV R3, UR6 ;  /* 0x0000000600037c02 */ /* 0x002fc80008000f00 */
[----:B------:R-:W-:-:S04]  /*2fc0*/  SHF.L.U32 R3, R3, 0x1f, RZ ;  /* 0x0000001f03037819 */ /* 0x000fc800000006ff */
[----:B------:R-:W1:Y:S02]  /*2fd0*/  SYNCS.PHASECHK.TRANS64.TRYWAIT P0, [UR5], R3 ;  /* 0x00000003ff0075a7 */ /* 0x000e640008001105 */
[----:B-1----:R-:W-:Y:S05]  /*2fe0*/  @!P0 BRA `(.L_x_35) ;  /* 0x0000006000b08947 */ /* 0x002fea0003800000 */
.L_x_119:
        /* <DEDUP_REMOVED lines=10> */
.L_x_121:
        /* <DEDUP_REMOVED lines=10> */
.L_x_123:
        /* <DEDUP_REMOVED lines=10> */
.L_x_125:
        /* <DEDUP_REMOVED lines=10> */
.L_x_127:
        /* <DEDUP_REMOVED lines=10> */
.L_x_129:
        /* <DEDUP_REMOVED lines=10> */
.L_x_131:
        /* <DEDUP_REMOVED lines=10> */
.L_x_133:
        /* <DEDUP_REMOVED lines=10> */
.L_x_135:
        /* <DEDUP_REMOVED lines=10> */
.L_x_137:
        /* <DEDUP_REMOVED lines=10> */
.L_x_139:
        /* <DEDUP_REMOVED lines=10> */
.L_x_141:
        /* <DEDUP_REMOVED lines=10> */
.L_x_143:
        /* <DEDUP_REMOVED lines=10> */
.L_x_145:
        /* <DEDUP_REMOVED lines=10> */
.L_x_147:
[----:B------:R-:W-:-:S04]  /*38b0*/  UIADD3 UR4, UPT, UPT, UR4, 0x1, URZ ;  /* 0x0000000104047890 */ /* 0x000fc8000fffe0ff */
[----:B------:R-:W-:-:S04]  /*38c0*/  UISETP.NE.AND UP0, UPT, UR4, 0x11, UPT ;  /* 0x000000110400788c */ /* 0x000fc8000bf05270 */
[----:B------:R-:W-:Y:S02]  /*38d0*/  USEL UR5, URZ, 0x1, UP0 ;  /* 0x00000001ff057887 */ /* 0x000fe40008000000 */
[----:B------:R-:W-:Y:S02]  /*38e0*/  USEL UR4, UR4, URZ, UP0 ;  /* 0x000000ff04047287 */ /* 0x000fe40008000000 */
[----:B------:R-:W-:Y:S02]  /*38f0*/  ULOP3.LUT UR5, UR6, UR5, URZ, 0x3c, !UPT ;  /* 0x0000000506057292 */ /* 0x000fe4000f8e3cff */
[----:B------:R-:W-:-:S04]  /*3900*/  ULEA UR4, UR4, UR30, 0x3 ;  /* 0x0000001e04047291 */ /* 0x000fc8000f8e18ff */
[----:B------:R-:W-:Y:S02]  /*3910*/  IMAD.U32 R2, RZ, RZ, UR5 ;  /* 0x00000005ff027e24 */ /* 0x000fe4000f8e00ff */
[----:B-1----:R-:W-:-:S03]  /*3920*/  MOV R0, UR4 ;  /* 0x0000000400007c02 */ /* 0x002fc60008000f00 */
[----:B------:R-:W-:-:S07]  /*3930*/  SHF.L.U32 R3, R2, 0x1f, RZ ;  /* 0x0000001f02037819 */ /* 0x000fce00000006ff */
.L_x_50:
[----:B-1----:R1:W2:Y:S02]  /*3940*/  SYNCS.PHASECHK.TRANS64.TRYWAIT P0, [R0+URZ], R3 ;  /* 0x00000003000075a7 */ /* 0x0022a400080011ff */
[----:B--2---:R-:W-:Y:S05]  /*3950*/  @!P0 NANOSLEEP.SYNCS 0x989680 ;  /* 0x009896800000895d */ /* 0x004fea0003900000 */
[----:B------:R-:W2:Y:S02]  /*3960*/  @!P0 SYNCS.PHASECHK.TRANS64 P0, [R0+URZ], R3 ;  /* 0x00000003000085a7 */ /* 0x000ea400080010ff */
[----:B--2---:R-:W-:Y:S05]  /*3970*/  @P0 EXIT ;  /* 0x000000000000094d */ /* 0x004fea0003800000 */
[----:B------:R-:W-:Y:S05]  /*3980*/  BRA `(.L_x_50) ;  /* 0xfffffffc00ec7947 */ /* 0x000fea000383ffff */
.L_x_17:
[----:B------:R-:W2:Y:S02]  /*3990*/  S2UR UR4, SR_CgaCtaId ;  /* 0x00000000000479c3 */ /* 0x000ea40000008800 */
[----:B--2---:R-:W-:-:S04]  /*39a0*/  UISETP.NE.AND UP0, UPT, UR4, URZ, UPT ;  /* 0x000000ff0400728c */ /* 0x004fc8000bf05270 */
[----:B------:R-:W-:-:S09]  /*39b0*/  UISETP.NE.OR UP0, UPT, UR18, 0x1, UP0 ;  /* 0x000000011200788c */ /* 0x000fd20008705670 */
[----:B------:R-:W-:Y:S05]  /*39c0*/  BRA.U UP0, `(.L_x_51) ;  /* 0x0000000100b47547 */ /* 0x000fea000b800000 */
[----:B------:R-:W2:Y:S01]  /*39d0*/  S2UR UR5, SR_CgaCtaId ;  /* 0x00000000000579c3 */ /* 0x000ea20000008800 */
[----:B------:R-:W-:Y:S01]  /*39e0*/  UMOV UR4, 0x400 ;  /* 0x0000040000047882 */ /* 0x000fe20000000000 */
[----:B------:R-:W-:Y:S01]  /*39f0*/  HFMA2 R3, -RZ, RZ, 0, 5.9604644775390625e-08 ;  /* 0x00000001ff037431 */ /* 0x000fe200000001ff */
[----:B------:R-:W-:Y:S01]  /*3a00*/  ISETP.NE.AND P0, PT, R0, RZ, PT ;  /* 0x000000ff0000720c */ /* 0x000fe20003f05270 */
[----:B------:R-:W-:Y:S01]  /*3a10*/  IMAD.MOV.U32 R8, RZ, RZ, RZ ;  /* 0x000000ffff087224 */ /* 0x000fe200078e00ff */
[----:B--2---:R-:W-:-:S04]  /*3a20*/  ULEA UR4, UR5, UR4, 0x18 ;  /* 0x0000000405047291 */ /* 0x004fc8000f8ec0ff */
[----:B------:R-:W-:Y:S02]  /*3a30*/  UIADD3 UR5, UPT, UPT, UR4, 0x148, URZ ;  /* 0x0000014804057890 */ /* 0x000fe4000fffe0ff */
[----:B------:R-:W-:Y:S02]  /*3a40*/  UIADD3 UR8, UPT, UPT, UR4, 0x140, URZ ;  /* 0x0000014004087890 */ /* 0x000fe4000fffe0ff */
[----:B------:R-:W-:-:S12]  /*3a50*/  UPRMT UR5, URZ, 0x654, UR5 ;  /* 0x00000654ff057896 */ /* 0x000fd80008000005 */
.L_x_54:
[----:B------:R-:W-:Y:S01]  /*3a60*/  SHF.L.U32 R7, R3, 0x1f, RZ ;  /* 0x0000001f03077819 */ /* 0x000fe200000006ff */
[----:B------:R-:W-:Y:S02]  /*3a70*/  IMAD.U32 R9, RZ, RZ, UR8 ;  /* 0x00000008ff097e24 */ /* 0x000fe4000f8e00ff */
[----:B------:R-:W-:Y:S01]  /*3a80*/  @!P0 IMAD.MOV.U32 R5, RZ, RZ, 0x10 ;  /* 0x00000010ff058424 */ /* 0x000fe200078e00ff */
[----:B------:R-:W2:Y:S02]  /*3a90*/  SYNCS.PHASECHK.TRANS64.TRYWAIT P1, [UR4+0x148], R7 ;  /* 0x00014807ff0075a7 */ /* 0x000ea40008021104 */
[----:B------:R-:W-:-:S04]  /*3aa0*/  PRMT R9, R0, 0x654, R9 ;  /* 0x0000065400097816 */ /* 0x000fc80000000009 */
[----:B------:R-:W-:Y:S01]  /*3ab0*/  SEL R2, R9, R2, !P0 ;  /* 0x0000000209027207 */ /* 0x000fe20004000000 */
[----:B--2---:R-:W-:Y:S06]  /*3ac0*/  @!P1 BRA `(.L_x_52) ;  /* 0x0000005c00609947 */ /* 0x004fec0003800000 */
.L_x_149:
[----:B------:R-:W-:Y:S01]  /*3ad0*/  UIADD3 UR6, UPT, UPT, UR4, 0x180, URZ ;  /* 0x0000018004067890 */ /* 0x000fe2000fffe0ff */
[----:B------:R3:W-:Y:S01]  /*3ae0*/  @!P0 SYNCS.ARRIVE.TRANS64.RED RZ, [R2+URZ], R5 ;  /* 0x0000000502ff89a7 */ /* 0x0007e200080004ff */
[----:B------:R-:W-:Y:S01]  /*3af0*/  UIADD3 UR7, UPT, UPT, UR4, 0x140, URZ ;  /* 0x0000014004077890 */ /* 0x000fe2000fffe0ff */
[----:B------:R-:W-:-:S08]  /*3b00*/  LOP3.LUT R3, R3, 0x1, RZ, 0x3c, !PT ;  /* 0x0000000103037812 */ /* 0x000fd000078e3cff */
[----:B------:R-:W-:Y:S06]  /*3b10*/  UGETNEXTWORKID.BROADCAST [UR6], [UR7] ;  /* 0x00000000060073ca */ /* 0x000fec0008000100 */
[----:B---3--:R-:W-:-:S04]  /*3b20*/  SHF.L.U32 R5, R8, 0x1f, RZ ;  /* 0x0000001f08057819 */ /* 0x008fc800000006ff */
[----:B------:R-:W3:Y:S02]  /*3b30*/  SYNCS.PHASECHK.TRANS64.TRYWAIT P1, [UR4+0x140], R5 ;  /* 0x00014005ff0075a7 */ /* 0x000ee40008021104 */
[----:B---3--:R-:W-:Y:S05]  /*3b40*/  @!P1 BRA `(.L_x_53) ;  /* 0x0000005c00589947 */ /* 0x008fea0003800000 */
.L_x_151:
[----:B--2---:R-:W2:Y:S01]  /*3b50*/  LDS.128 R4, [UR4+0x180] ;  /* 0x00018004ff047984 */ /* 0x004ea20008000c00 */
[----:B------:R-:W-:Y:S01]  /*3b60*/  LOP3.LUT R8, R8, 0x1, RZ, 0x3c, !PT ;  /* 0x0000000108087812 */ /* 0x000fe200078e3cff */
[----:B------:R-:W-:Y:S01]  /*3b70*/  @!PT LDS RZ, [RZ] ;  /* 0x00000000fffff984 */ /* 0x000fe20000000800 */
[----:B------:R-:W-:Y:S01]  /*3b80*/  @!PT LDS RZ, [RZ] ;  /* 0x00000000fffff984 */ /* 0x000fe20000000800 */
[----:B------:R-:W-:Y:S01]  /*3b90*/  @!PT LDS RZ, [RZ] ;  /* 0x00000000fffff984 */ /* 0x000fe20000000800 */
[----:B------:R-:W-:Y:S01]  /*3ba0*/  @!PT LDS RZ, [RZ] ;  /* 0x00000000fffff984 */ /* 0x000fe20000000800 */
[----:B------:R3:W-:Y:S06]  /*3bb0*/  MEMBAR.ALL.CTA ;  /* 0x0000000000007992 */ /* 0x0007ec0000008000 */
[----:B---3--:R-:W3:Y:S02]  /*3bc0*/  FENCE.VIEW.ASYNC.S ;  /* 0x00000000000073c6 */ /* 0x008ee40000000000 */
[----:B---3--:R-:W-:Y:S01]  /*3bd0*/  SYNCS.ARRIVE.TRANS64.RED.A1T0 RZ, [UR5], RZ ;  /* 0x000000ffffff79a7 */ /* 0x008fe20008100405 */
[----:B--2---:R-:W-:-:S13]  /*3be0*/  LOP3.LUT P1, RZ, R6, 0x1, RZ, 0xc0, !PT ;  /* 0x0000000106ff7812 */ /* 0x004fda000782c0ff */
[----:B------:R-:W-:Y:S05]  /*3bf0*/  @P1 BRA `(.L_x_54) ;  /* 0xfffffffc00981947 */ /* 0x000fea000383ffff */
[----:B------:R-:W-:-:S04]  /*3c00*/  SHF.L.U32 R0, R3, 0x1f, RZ ;  /* 0x0000001f03007819 */ /* 0x000fc800000006ff */
[----:B------:R-:W2:Y:S02]  /*3c10*/  SYNCS.PHASECHK.TRANS64 P0, [UR4+0x148], R0 ;  /* 0x00014800ff0075a7 */ /* 0x000ea40008001004 */
[----:B-12---:R-:W-:Y:S05]  /*3c20*/  @P0 EXIT ;  /* 0x000000000000094d */ /* 0x006fea0003800000 */
[----:B------:R-:W-:-:S07]  /*3c30*/  MOV R0, UR4 ;  /* 0x0000000400007c02 */ /* 0x000fce0008000f00 */
.L_x_55:
[----:B-1----:R-:W-:-:S04]  /*3c40*/  SHF.L.U32 R5, R3, 0x1f, RZ ;  /* 0x0000001f03057819 */ /* 0x002fc800000006ff */
[----:B------:R1:W2:Y:S03]  /*3c50*/  SYNCS.PHASECHK.TRANS64.TRYWAIT P0, [R0+URZ+0x148], R5 ;  /* 0x00014805000075a7 */ /* 0x0002a600080011ff */
[----:B--2---:R-:W-:Y:S05]  /*3c60*/  @!P0 NANOSLEEP.SYNCS 0x989680 ;  /* 0x009896800000895d */ /* 0x004fea0003900000 */
[----:B------:R-:W2:Y:S02]  /*3c70*/  @!P0 SYNCS.PHASECHK.TRANS64 P0, [R0+URZ+0x148], R5 ;  /* 0x00014805000085a7 */ /* 0x000ea400080010ff */
[----:B--2---:R-:W-:Y:S05]  /*3c80*/  @P0 EXIT ;  /* 0x000000000000094d */ /* 0x004fea0003800000 */
[----:B------:R-:W-:Y:S05]  /*3c90*/  BRA `(.L_x_55) ;  /* 0xfffffffc00e87947 */ /* 0x000fea000383ffff */
.L_x_51:
[----:B------:R-:W-:-:S09]  /*3ca0*/  UISETP.NE.AND UP0, UPT, UR18, URZ, UPT ;  /* 0x000000ff1200728c */ /* 0x000fd2000bf05270 */
[----:B------:R-:W-:Y:S05]  /*3cb0*/  BRA.U UP0, `(.L_x_56) ;  /* 0x0000000d003c7547 */ /* 0x000fea000b800000 */
[----:B------:R-:W2:Y:S01]  /*3cc0*/  S2UR UR7, SR_CgaCtaId ;  /* 0x00000000000779c3 */ /* 0x000ea20000008800 */
[----:B------:R-:W-:Y:S01]  /*3cd0*/  UMOV UR4, 0x40 ;  /* 0x0000004000047882 */ /* 0x000fe20000000000 */
[----:B------:R-:W-:Y:S01]  /*3ce0*/  NOP ;  /* 0x0000000000007918 */ /* 0x000fe20000000000 */
[----:B------:R-:W-:Y:S01]  /*3cf0*/  UMOV UR6, 0x400 ;  /* 0x0000040000067882 */ /* 0x000fe20000000000 */
[----:B--2---:R-:W-:Y:S02]  /*3d00*/  ULEA UR5, UR7, UR4, 0x18 ;  /* 0x0000000407057291 */ /* 0x004fe4000f8ec0ff */
[----:B------:R-:W-:-:S07]  /*3d10*/  ULEA UR6, UR7, UR6, 0x18 ;  /* 0x0000000607067291 */ /* 0x000fce000f8ec0ff */
[----:B------:R-:W2:Y:S02]  /*3d20*/  LDS.U8 R0, [UR5+0x1c] ;  /* 0x00001c05ff007984 */ /* 0x000ea40008000000 */
[----:B--2---:R-:W-:-:S13]  /*3d30*/  ISETP.NE.AND P0, PT, R0, RZ, PT ;  /* 0x000000ff0000720c */ /* 0x004fda0003f05270 */
[----:B------:R-:W-:Y:S05]  /*3d40*/  @P0 BRA `(.L_x_57) ;  /* 0x0000000000580947 */ /* 0x000fea0003800000 */
[----:B------:R-:W-:-:S13]  /*3d50*/  ELECT P0, URZ, PT ;  /* 0x0000000000ff782f */ /* 0x000fda0003800000 */
[----:B------:R-:W-:Y:S05]  /*3d60*/  @!P0 BRA `(.L_x_58) ;  /* 0x0000000000608947 */ /* 0x000fea0003800000 */
[----:B------:R-:W-:Y:S01]  /*3d70*/  UMOV UR4, 0x10 ;  /* 0x0000001000047882 */ /* 0x000fe20000000000 */
[----:B------:R-:W-:Y:S01]  /*3d80*/  HFMA2 R0, -RZ, RZ, 0, 5.9604644775390625e-08 ;  /* 0x00000001ff007431 */ /* 0x000fe200000001ff */
[----:B------:R-:W-:-:S03]  /*3d90*/  MOV R2, 0xffff ;  /* 0x0000ffff00027802 */ /* 0x000fc60000000f00 */
[----:B------:R-:W-:Y:S04]  /*3da0*/  DEPBAR.LE SB2, 0x36 ;  /* 0x0000ad800000791a */ /* 0x000fe80000000000 */
[----:B------:R-:W2:Y:S02]  /*3db0*/  UTCATOMSWS.FIND_AND_SET.ALIGN UP0, UR4, UR4 ;  /* 0x00000004000475e3 */ /* 0x000ea40008000800 */
[----:B--2---:R-:W-:Y:S01]  /*3dc0*/  MOV R3, UR4 ;  /* 0x0000000400037c02 */ /* 0x004fe20008000f00 */
[----:B------:R-:W-:Y:S06]  /*3dd0*/  BRA.U UP0, `(.L_x_59) ;  /* 0x0000000100187547 */ /* 0x000fec000b800000 */
.L_x_60:
[----:B------:R-:W-:Y:S05]  /*3de0*/  NANOSLEEP 0x64 ;  /* 0x000000640000795d */ /* 0x000fea0003800000 */
[----:B------:R-:W-:-:S05]  /*3df0*/  UMOV UR4, 0x10 ;  /* 0x0000001000047882 */ /* 0x000fca0000000000 */
[----:B------:R-:W-:Y:S04]  /*3e00*/  DEPBAR.LE SB2, 0x36 ;  /* 0x0000ad800000791a */ /* 0x000fe80000000000 */
[----:B------:R-:W2:Y:S02]  /*3e10*/  UTCATOMSWS.FIND_AND_SET.ALIGN UP0, UR4, UR4 ;  /* 0x00000004000475e3 */ /* 0x000ea40008000800 */
[----:B--2---:R-:W-:Y:S01]  /*3e20*/  MOV R3, UR4 ;  /* 0x0000000400037c02 */ /* 0x004fe20008000f00 */
[----:B------:R-:W-:Y:S05]  /*3e30*/  BRA.U !UP0, `(.L_x_60) ;  /* 0xfffffffd08e87547 */ /* 0x000fea000b83ffff */
.L_x_59:
[-C--:B------:R-:W-:Y:S02]  /*3e40*/  SHF.L.U32 R2, R2, R3.reuse, RZ ;  /* 0x0000000302027219 */ /* 0x080fe400000006ff */
[----:B------:R-:W-:Y:S01]  /*3e50*/  SHF.L.U32 R0, R0, R3, RZ ;  /* 0x0000000300007219 */ /* 0x000fe200000006ff */
[----:B------:R-:W-:Y:S02]  /*3e60*/  IMAD.SHL.U32 R3, R3, 0x20, RZ ;  /* 0x0000002003037824 */ /* 0x000fe400078e00ff */
[----:B------:R2:W-:Y:S04]  /*3e70*/  ATOMS.OR RZ, [UR5+0x14], R2 ;  /* 0x00001402ffff798c */ /* 0x0005e8000b000005 */
[----:B------:R2:W-:Y:S04]  /*3e80*/  ATOMS.OR RZ, [UR5+0x18], R0 ;  /* 0x00001800ffff798c */ /* 0x0005e8000b000005 */
[----:B------:R2:W-:Y:S01]  /*3e90*/  STS [UR6+0x190], R3 ;  /* 0x00019003ff007988 */ /* 0x0005e20008000806 */
[----:B------:R-:W-:Y:S05]  /*3ea0*/  BRA `(.L_x_58) ;  /* 0x0000000000107947 */ /* 0x000fea0003800000 */
.L_x_57:
[----:B------:R-:W-:Y:S02]  /*3eb0*/  MOV R0, 0xffffffff ;  /* 0xffffffff00007802 */ /* 0x000fe40000000f00 */
[----:B------:R-:W-:-:S03]  /*3ec0*/  MOV R2, 0x3ef0 ;  /* 0x00003ef000027802 */ /* 0x000fc60000000f00 */
[----:B------:R2:W-:Y:S04]  /*3ed0*/  STS [UR6+0x190], R0 ;  /* 0x00019000ff007988 */ /* 0x0005e80008000806 */
[----:B-12--5:R-:W-:Y:S05]  /*3ee0*/  CALL.REL.NOINC `($__internal_1_$__cuda_sm10x_tcgen05_guardrail_trap_phase_invalid_during_alloc) ;  /* 0x0000005c00d87944 */ /* 0x026fea0003c00000 */
.L_x_58:
[----:B------:R-:W-:Y:S05]  /*3ef0*/  WARPSYNC.ALL ;  /* 0x0000000000007948 */ /* 0x000fea0003800000 */
[----:B------:R-:W3:Y:S01]  /*3f00*/  S2UR UR4, SR_CgaCtaId ;  /* 0x00000000000479c3 */ /* 0x000ee20000008800 */
[----:B------:R-:W-:Y:S01]  /*3f10*/  UMOV UR19, 0x400 ;  /* 0x0000040000137882 */ /* 0x000fe20000000000 */
[----:B------:R-:W-:-:S06]  /*3f20*/  NOP ;  /* 0x0000000000007918 */ /* 0x000fcc0000000000 */
[----:B------:R-:W-:Y:S06]  /*3f30*/  BAR.ARV 0x6, 0xa0 ;  /* 0x0182800000007b1d */ /* 0x000fec0000002000 */
[----:B------:R-:W4:Y:S01]  /*3f40*/  LDCU UR5, c[0x0][0x394] ;  /* 0x00007280ff0577ac */ /* 0x000f220008000800 */
[----:B------:R-:W-:Y:S01]  /*3f50*/  IMAD.MOV.U32 R8, RZ, RZ, 0x1 ;  /* 0x00000001ff087424 */ /* 0x000fe200078e00ff */
[----:B------:R-:W1:Y:S01]  /*3f60*/  LDCU UR6, c[0x0][0x394] ;  /* 0x00007280ff0677ac */ /* 0x000e620008000800 */
[----:B------:R-:W-:Y:S01]  /*3f70*/  UMOV UR22, URZ ;  /* 0x000000ff00167c82 */ /* 0x000fe20008000000 */
[----:B------:R-:W-:Y:S01]  /*3f80*/  UMOV UR16, URZ ;  /* 0x000000ff00107c82 */ /* 0x000fe20008000000 */
[----:B---3--:R-:W-:Y:S01]  /*3f90*/  ULEA UR19, UR4, UR19, 0x18 ;  /* 0x0000001304137291 */ /* 0x008fe2000f8ec0ff */
[----:B------:R-:W-:Y:S01]  /*3fa0*/  UMOV UR26, 0x0 ;  /* 0x00000000001a7882 */ /* 0x000fe20000000000 */
[----:B------:R-:W-:-:S02]  /*3fb0*/  UMOV UR27, 0x4218010 ;  /* 0x04218010001b7882 */ /* 0x000fc40000000000 */
[----:B------:R-:W-:Y:S01]  /*3fc0*/  UIADD3 UR21, UPT, UPT, UR19, 0x4400, URZ ;  /* 0x0000440013157890 */ /* 0x000fe2000fffe0ff */
[----:B------:R-:W-:Y:S01]  /*3fd0*/  UMOV UR24, 0x0 ;  /* 0x0000000000187882 */ /* 0x000fe20000000000 */
[----:B------:R-:W-:Y:S01]  /*3fe0*/  UMOV UR25, 0x4218010 ;  /* 0x0421801000197882 */ /* 0x000fe20000000000 */
[----:B----4-:R-:W-:Y:S02]  /*3ff0*/  UIADD3 UR5, UPT, UPT, UR5, 0x3f, URZ ;  /* 0x0000003f05057890 */ /* 0x010fe4000fffe0ff */
[----:B------:R-:W2:Y:S01]  /*4000*/  LDS R9, [UR19+0x190] ;  /* 0x00019013ff097984 */ /* 0x000ea20008000800 */
[----:B------:R-:W-:Y:S02]  /*4010*/  USHF.R.U32.HI UR21, URZ, 0x4, UR21 ;  /* 0x00000004ff157899 */ /* 0x000fe40008011615 */
[----:B------:R-:W-:Y:S02]  /*4020*/  USHF.R.S32.HI UR4, URZ, 0x1f, UR5 ;  /* 0x0000001fff047899 */ /* 0x000fe40008011405 */
[----:B------:R-:W-:-:S02]  /*4030*/  ULOP3.LUT UR21, UR21, 0x3fff, URZ, 0xc0, !UPT ;  /* 0x00003fff15157892 */ /* 0x000fc4000f8ec0ff */
[----:B------:R-:W-:Y:S02]  /*4040*/  ULEA.HI UR4, UR4, UR5, URZ, 0x6 ;  /* 0x0000000504047291 */ /* 0x000fe4000f8f30ff */
[----:B------:R-:W-:Y:S02]  /*4050*/  UIADD3 UR5, UPT, UPT, UR19, 0x15400, URZ ;  /* 0x0001540013057890 */ /* 0x000fe4000fffe0ff */
[----:B------:R-:W-:Y:S02]  /*4060*/  USHF.R.S32.HI UR28, URZ, 0x6, UR4 ;  /* 0x00000006ff1c7899 */ /* 0x000fe40008011404 */
[----:B------:R-:W-:Y:S02]  /*4070*/  UIADD3 UR4, UPT, UPT, UR19, 0x148, URZ ;  /* 0x0000014813047890 */ /* 0x000fe4000fffe0ff */
[----:B------:R-:W-:Y:S02]  /*4080*/  UISETP.LT.AND UP0, UPT, UR28, 0x1, UPT ;  /* 0x000000011c00788c */ /* 0x000fe4000bf01270 */
[----:B------:R-:W-:-:S02]  /*4090*/  USHF.R.U32.HI UR5, URZ, 0x4, UR5 ;  /* 0x00000004ff057899 */ /* 0x000fc40008011605 */
[----:B------:R-:W-:Y:S02]  /*40a0*/  USEL UR30, UR28, 0x1, !UP0 ;  /* 0x000000011c1e7887 */ /* 0x000fe4000c000000 */
[----:B------:R-:W-:Y:S02]  /*40b0*/  UPRMT UR29, URZ, 0x654, UR4 ;  /* 0x00000654ff1d7896 */ /* 0x000fe40008000004 */
[----:B------:R-:W-:Y:S02]  /*40c0*/  ULOP3.LUT UR20, UR5, 0x3fff, URZ, 0xc0, !UPT ;  /* 0x00003fff05147892 */ /* 0x000fe4000f8ec0ff */
[----:B------:R-:W-:Y:S02]  /*40d0*/  UIADD3 UR30, UPT, UPT, -UR30, URZ, URZ ;  /* 0x000000ff1e1e7290 */ /* 0x000fe4000fffe1ff */
[----:B-1----:R-:W-:Y:S01]  /*40e0*/  UISETP.GE.AND UP4, UPT, UR6, 0x1, UPT ;  /* 0x000000010600788c */ /* 0x002fe2000bf86270 */
[C---:B--2---:R-:W-:Y:S01]  /*40f0*/  VIADD R3, R9.reuse, 0x80 ;  /* 0x0000008009037836 */ /* 0x044fe20000000000 */
[----:B------:R-:W-:-:S04]  /*4100*/  LOP3.LUT R2, R9, 0xffff, RZ, 0xc0, !PT ;  /* 0x0000ffff09027812 */ /* 0x000fc800078ec0ff */
[----:B------:R-:W-:-:S05]  /*4110*/  LOP3.LUT R3, R3, 0xffff, RZ, 0xc0, !PT ;  /* 0x0000ffff03037812 */ /* 0x000fca00078ec0ff */
[----:B------:R1:W-:Y:S02]  /*4120*/  STL.64 [R1], R2 ;  /* 0x0000000201007387 */ /* 0x0003e40000100a00 */
[----:B-1----:R-:W-:-:S07]  /*4130*/  CS2R R2, SRZ ;  /* 0x0000000000027805 */ /* 0x002fce000001ff00 */
.L_x_67:
[----:B-1----:R-:W-:-:S04]  /*4140*/  SHF.L.U32 R5, R3, 0x1f, RZ ;  /* 0x0000001f03057819 */ /* 0x002fc800000006ff */
[----:B------:R-:W1:Y:S02]  /*4150*/  SYNCS.PHASECHK.TRANS64.TRYWAIT P0, [UR19+0x140], R5 ;  /* 0x00014005ff0075a7 */ /* 0x000e640008001113 */
[----:B-12-4-:R-:W-:Y:S05]  /*4160*/  @!P0 BRA `(.L_x_61) ;  /* 0x0000005400e88947 */ /* 0x016fea0003800000 */
.L_x_153:
[----:B-1----:R-:W1:Y:S01]  /*4170*/  LDS.128 R4, [UR19+0x180] ;  /* 0x00018013ff047984 */ /* 0x002e620008000c00 */
[----:B------:R-:W-:Y:S01]  /*4180*/  ULEA UR23, UR22, UR19, 0x3 ;  /* 0x0000001316177291 */ /* 0x000fe2000f8e18ff */
[----:B------:R-:W-:Y:S01]  /*4190*/  SHF.L.U32 R0, R8, 0x1f, RZ ;  /* 0x0000001f08007819 */ /* 0x000fe200000006ff */
[----:B------:R-:W-:Y:S01]  /*41a0*/  @!PT LDS RZ, [RZ] ;  /* 0x00000000fffff984 */ /* 0x000fe20000000800 */
[----:B------:R-:W-:Y:S01]  /*41b0*/  @!PT LDS RZ, [RZ] ;  /* 0x00000000fffff984 */ /* 0x000fe20000000800 */
[----:B------:R-:W-:Y:S01]  /*41c0*/  @!PT LDS RZ, [RZ] ;  /* 0x00000000fffff984 */ /* 0x000fe20000000800 */
[----:B------:R-:W-:Y:S01]  /*41d0*/  @!PT LDS RZ, [RZ] ;  /* 0x00000000fffff984 */ /* 0x000fe20000000800 */
[----:B------:R2:W-:Y:S06]  /*41e0*/  MEMBAR.ALL.CTA ;  /* 0x0000000000007992 */ /* 0x0005ec0000008000 */
[----:B--2---:R-:W2:Y:S02]  /*41f0*/  FENCE.VIEW.ASYNC.S ;  /* 0x00000000000073c6 */ /* 0x004ea40000000000 */
[----:B--2---:R-:W-:Y:S01]  /*4200*/  SYNCS.ARRIVE.TRANS64.RED.A1T0 RZ, [UR29], RZ ;  /* 0x000000ffffff79a7 */ /* 0x004fe2000810041d */
[----:B------:R-:W2:Y:S01]  /*4210*/  SYNCS.PHASECHK.TRANS64.TRYWAIT P0, [UR23+0x160], R0 ;  /* 0x00016000ff0075a7 */ /* 0x000ea20008001117 */
[----:B-1----:R-:W-:Y:S01]  /*4220*/  LOP3.LUT P2, RZ, R6, 0x1, RZ, 0xc0, !PT ;  /* 0x0000000106ff7812 */ /* 0x002fe2000784c0ff */
[----:B--2---:R-:W-:-:S12]  /*4230*/  @!P0 BRA `(.L_x_62) ;  /* 0x0000005400cc8947 */ /* 0x004fd80003800000 */
.L_x_155:
[----:B------:R-:W-:Y:S05]  /*4240*/  BRA.U !UP4, `(.L_x_63) ;  /* 0x000000010cc87547 */ /* 0x000fea000b800000 */
[----:B-1----:R-:W-:Y:S01]  /*4250*/  IMAD.U32 R0, RZ, RZ, UR22 ;  /* 0x00000016ff007e24 */ /* 0x002fe2000f8e00ff */
[----:B------:R-:W-:-:S04]  /*4260*/  ULEA UR4, UR16, UR19, 0x3 ;  /* 0x0000001310047291 */ /* 0x000fc8000f8e18ff */
[----:B------:R-:W-:Y:S02]  /*4270*/  LEA R4, R0, R1, 0x2 ;  /* 0x0000000100047211 */ /* 0x000fe400078e10ff */
[----:B------:R-:W-:-:S04]  /*4280*/  SHF.L.U32 R0, R2, 0x1f, RZ ;  /* 0x0000001f02007819 */ /* 0x000fc800000006ff */
[----:B------:R-:W5:Y:S01]  /*4290*/  LDL R4, [R4] ;  /* 0x0000000004047983 */ /* 0x000f620000100800 */
[----:B------:R1:W2:Y:S01]  /*42a0*/  SYNCS.PHASECHK.TRANS64.TRYWAIT P1, [UR4], R0 ;  /* 0x00000000ff0075a7 */ /* 0x0002a20008021104 */
[----:B------:R-:W-:Y:S01]  /*42b0*/  UPLOP3.LUT UP2, UPT, UPT, UPT, UPT, 0x40, 0x4 ;  /* 0x000000000004789c */ /* 0x000fe20003f4e870 */
[----:B------:R-:W-:Y:S01]  /*42c0*/  UMOV UR18, UR30 ;  /* 0x0000001e00127c82 */ /* 0x000fe20008000000 */
[----:B------:R-:W-:Y:S01]  /*42d0*/  UMOV UR17, UR28 ;  /* 0x0000001c00117c82 */ /* 0x000fe20008000000 */
[----:B------:R-:W-:-:S08]  /*42e0*/  UMOV UR5, UR16 ;  /* 0x0000001000057c82 */ /* 0x000fd00008000000 */
.L_x_66:
[----:B------:R-:W-:Y:S02]  /*42f0*/  UIADD3 UR18, UPT, UPT, UR18, 0x1, URZ ;  /* 0x0000000112127890 */ /* 0x000fe4000fffe0ff */
[----:B------:R-:W-:Y:S02]  /*4300*/  ULEA UR15, UR5, UR19, 0x3 ;  /* 0x00000013050f7291 */ /* 0x000fe4000f8e18ff */
[----:B------:R-:W-:Y:S01]  /*4310*/  UISETP.NE.AND UP3, UPT, UR18, URZ, UPT ;  /* 0x000000ff1200728c */ /* 0x000fe2000bf65270 */
[----:B--234-:R-:W-:Y:S10]  /*4320*/  @P1 BRA `(.L_x_64) ;  /* 0x00000000000c1947 */ /* 0x01cff40003800000 */
[----:B------:R-:W-:Y:S04]  /*4330*/  SHF.L.U32 R5, R2, 0x1f, RZ ;  /* 0x0000001f02057819 */ /* 0x000fe800000006ff */
[----:B------:R-:W2:Y:S02]  /*4340*/  SYNCS.PHASECHK.TRANS64.TRYWAIT P0, [UR15], R5 ;  /* 0x00000005ff0075a7 */ /* 0x000ea4000800110f */
[----:B--2---:R-:W-:Y:S05]  /*4350*/  @!P0 BRA `(.L_x_65) ;  /* 0x00000054009c8947 */ /* 0x004fea0003800000 */
.L_x_64:
[----:B------:R-:W-:Y:S01]  /*4360*/  UISETP.NE.AND UP0, UPT, UR17, 0x1, UPT ;  /* 0x000000011100788c */ /* 0x000fe2000bf05270 */
[----:B------:R-:W-:Y:S01]  /*4370*/  PLOP3.LUT P1, PT, PT, PT, PT, 0x80, 0x8 ;  /* 0x000000000008781c */ /* 0x000fe20003f2f070 */
[----:B------:R-:W-:Y:S02]  /*4380*/  UIADD3 UR4, UPT, UPT, UR5, 0x1, URZ ;  /* 0x0000000105047890 */ /* 0x000fe4000fffe0ff */
[----:B------:R-:W-:Y:S02]  /*4390*/  ULEA UR10, UR5, UR20, 0x9 ;  /* 0x00000014050a7291 */ /* 0x000fe4000f8e48ff */
[----:B------:R-:W-:Y:S01]  /*43a0*/  UISETP.NE.AND UP1, UPT, UR4, 0x11, UPT ;  /* 0x000000110400788c */ /* 0x000fe2000bf25270 */
[----:B------:R-:W-:Y:S01]  /*43b0*/  PLOP3.LUT P0, PT, PT, PT, UP0, 0x80, 0x8 ;  /* 0x000000000008781c */ /* 0x000fe20003f0f008 */
[----:B------:R-:W-:Y:S02]  /*43c0*/  ULEA UR8, UR5, UR21, 0x8 ;  /* 0x0000001505087291 */ /* 0x000fe4000f8e40ff */
[----:B------:R-:W-:Y:S02]  /*43d0*/  USEL UR6, URZ, 0x1, UP1 ;  /* 0x00000001ff067887 */ /* 0x000fe40008800000 */
[----:B------:R-:W-:Y:S02]  /*43e0*/  USEL UR16, UR4, URZ, UP1 ;  /* 0x000000ff04107287 */ /* 0x000fe40008800000 */
[----:B------:R-:W-:Y:S02]  /*43f0*/  UIADD3 UR12, UPT, UPT, UR10, 0x100, URZ ;  /* 0x000001000a0c7890 */ /* 0x000fe4000fffe0ff */
[----:B------:R-:W-:Y:S01]  /*4400*/  @UP0 ULEA UR4, UR16, UR19, 0x3 ;  /* 0x0000001310040291 */ /* 0x000fe2000f8e18ff */
[----:B------:R-:W-:Y:S01]  /*4410*/  LOP3.LUT R2, R2, UR6, RZ, 0x3c, !PT ;  /* 0x0000000602027c12 */ /* 0x000fe2000f8e3cff */
[----:B------:R-:W-:Y:S01]  /*4420*/  UIADD3 UR6, UPT, UPT, UR8, 0x80, URZ ;  /* 0x0000008008067890 */ /* 0x000fe2000fffe0ff */
[----:B------:R-:W-:Y:S02]  /*4430*/  UMOV UR11, 0x40004040 ;  /* 0x40004040000b7882 */ /* 0x000fe40000000000 */
[----:B-1----:R-:W-:Y:S01]  /*4440*/  @P0 SHF.L.U32 R0, R2, 0x1f, RZ ;  /* 0x0000001f02000819 */ /* 0x002fe200000006ff */
[----:B------:R-:W-:Y:S01]  /*4450*/  UMOV UR9, 0x80004020 ;  /* 0x8000402000097882 */ /* 0x000fe20000000000 */
[----:B------:R-:W-:Y:S01]  /*4460*/  UMOV UR13, 0x40004040 ;  /* 0x40004040000d7882 */ /* 0x000fe20000000000 */
[----:B------:R-:W-:Y:S01]  /*4470*/  UMOV UR7, 0x80004020 ;  /* 0x8000402000077882 */ /* 0x000fe20000000000 */
[----:B------:R3:W4:Y:S01]  /*4480*/  @P0 SYNCS.PHASECHK.TRANS64.TRYWAIT P1, [UR4], R0 ;  /* 0x00000000ff0005a7 */ /* 0x0007220008021104 */
[----:B------:R-:W-:Y:S11]  /*4490*/  ELECT P0, URZ, PT ;  /* 0x0000000000ff782f */ /* 0x000ff60003800000 */
[----:B------:R-:W-:Y:S02]  /*44a0*/  @!UPT UIADD3 URZ, UPT, UPT, URZ, URZ, URZ ;  /* 0x000000fffffff290 */ /* 0x000fe4000fffe0ff */
[C---:B-----5:R-:W-:Y:S02]  /*44b0*/  @P0 R2UR.BROADCAST UR5, R4.reuse ;  /* 0x00000000040502ca */ /* 0x060fe400008e0000 */
[----:B------:R-:W-:Y:S11]  /*44c0*/  ELECT P0, URZ, PT ;  /* 0x0000000000ff782f */ /* 0x000ff60003800000 */
[----:B------:R-:W-:Y:S02]  /*44d0*/  @!UPT UIADD3 URZ, UPT, UPT, URZ, URZ, URZ ;  /* 0x000000fffffff290 */ /* 0x000fe4000fffe0ff */
[----:B------:R-:W-:Y:S01]  /*44e0*/  @P0 R2UR.BROADCAST UR14, R4 ;  /* 0x00000000040e02ca */ /* 0x000fe200008e0000 */
[----:B------:R-:W-:Y:S02]  /*44f0*/  UIADD3 UR4, UPT, UPT, UR15, 0x88, URZ ;  /* 0x000000880f047890 */ /* 0x000fe4000fffe0ff */
[----:B------:R-:W-:Y:S01]  /*4500*/  UIADD3 UR17, UPT, UPT, UR17, -0x1, URZ ;  /* 0xffffffff11117890 */ /* 0x000fe2000fffe0ff */
[----:B------:R1:W-:Y:S01]  /*4510*/  UTCQMMA gdesc[UR8], gdesc[UR10], tmem[UR5], tmem[UR26], idesc[UR27], UP2 ;  /* 0x00ff1a0a080075ea */ /* 0x0003e20009000305 */
[----:B------:R-:W-:Y:S08]  /*4520*/  UPLOP3.LUT UP2, UPT, UPT, UPT, UPT, 0x80, 0x8 ;  /* 0x000000000008789c */ /* 0x000ff00003f4f070 */
[----:B------:R3:W-:Y:S01]  /*4530*/  UTCQMMA gdesc[UR6], gdesc[UR12], tmem[UR14], tmem[UR24], idesc[UR25], UPT ;  /* 0x00ff180c060075ea */ /* 0x0007e2000b80030e */
[----:B------:R3:W-:Y:S01]  /*4540*/  UTCBAR [UR4], URZ ;  /* 0x000000ff040073e9 */ /* 0x0007e200080000ff */
[----:B-1----:R-:W-:Y:S01]  /*4550*/  UMOV UR5, UR16 ;  /* 0x0000001000057c82 */ /* 0x002fe20008000000 */
[----:B------:R-:W-:Y:S05]  /*4560*/  BRA.U UP3, `(.L_x_66) ;  /* 0xfffffffd03607547 */ /* 0x000fea000b83ffff */
.L_x_63:
[----:B---3--:R-:W-:Y:S01]  /*4570*/  UIADD3 UR4, UPT, UPT, UR22, 0x1, URZ ;  /* 0x0000000116047890 */ /* 0x008fe2000fffe0ff */
[----:B------:R-:W-:Y:S01]  /*4580*/  LOP3.LUT R3, R3, 0x1, RZ, 0x3c, !PT ;  /* 0x0000000103037812 */ /* 0x000fe200078e3cff */
[----:B------:R-:W-:Y:S02]  /*4590*/  UIADD3 UR5, UPT, UPT, UR23, 0x150, URZ ;  /* 0x0000015017057890 */ /* 0x000fe4000fffe0ff */
[----:B------:R-:W-:-:S04]  /*45a0*/  UISETP.NE.AND UP0, UPT, UR4, 0x2, UPT ;  /* 0x000000020400788c */ /* 0x000fc8000bf05270 */
[----:B------:R-:W-:Y:S02]  /*45b0*/  USEL UR6, URZ, 0x1, UP0 ;  /* 0x00000001ff067887 */ /* 0x000fe40008000000 */
[----:B------:R-:W-:Y:S01]  /*45c0*/  USEL UR22, UR4, URZ, UP0 ;  /* 0x000000ff04167287 */ /* 0x000fe20008000000 */
[----:B------:R2:W-:Y:S03]  /*45d0*/  UTCBAR [UR5], URZ ;  /* 0x000000ff050073e9 */ /* 0x0005e600080000ff */
[----:B------:R-:W-:Y:S01]  /*45e0*/  LOP3.LUT R8, R8, UR6, RZ, 0x3c, !PT ;  /* 0x0000000608087c12 */ /* 0x000fe2000f8e3cff */
[----:B------:R-:W-:Y:S07]  /*45f0*/  @P2 BRA `(.L_x_67) ;  /* 0xfffffff800d02947 */ /* 0x000fee000383ffff */
[----:B------:R-:W3:Y:S01]  /*4600*/  S2UR UR6, SR_CgaCtaId ;  /* 0x00000000000679c3 */ /* 0x000ee20000008800 */
[----:B------:R-:W-:Y:S01]  /*4610*/  ELECT P0, URZ, PT ;  /* 0x0000000000ff782f */ /* 0x000fe20003800000 */
[----:B-1----:R-:W-:Y:S01]  /*4620*/  IMAD.MOV.U32 R0, RZ, RZ, 0x1 ;  /* 0x00000001ff007424 */ /* 0x002fe200078e00ff */
[----:B------:R-:W-:Y:S01]  /*4630*/  UIADD3 UR19, UPT, UPT, UR19, 0x160, URZ ;  /* 0x0000016013137890 */ /* 0x000fe2000fffe0ff */
[----:B------:R-:W-:Y:S01]  /*4640*/  SHF.L.U32 R3, R8, 0x1f, RZ ;  /* 0x0000001f08037819 */ /* 0x000fe200000006ff */
[----:B------:R-:W-:-:S03]  /*4650*/  UMOV UR4, 0x40 ;  /* 0x0000004000047882 */ /* 0x000fc60000000000 */
[----:B------:R-:W-:Y:S01]  /*4660*/  UVIRTCOUNT.DEALLOC.SMPOOL 0x80 ;  /* 0x000000800000784c */ /* 0x000fe20000000000 */
[----:B---3--:R-:W-:Y:S02]  /*4670*/  ULEA UR6, UR6, UR4, 0x18 ;  /* 0x0000000406067291 */ /* 0x008fe4000f8ec0ff */
[----:B------:R-:W-:-:S07]  /*4680*/  ULEA UR4, UR22, UR19, 0x3 ;  /* 0x0000001316047291 */ /* 0x000fce000f8e18ff */
[----:B------:R1:W-:Y:S02]  /*4690*/  @P0 STS.U8 [UR6+0x1c], R0 ;  /* 0x00001c00ff000988 */ /* 0x0003e40008000006 */
[----:B------:R-:W3:Y:S02]  /*46a0*/  SYNCS.PHASECHK.TRANS64.TRYWAIT P0, [UR4], R3 ;  /* 0x00000003ff0075a7 */ /* 0x000ee40008001104 */
[----:B-1-3--:R-:W-:Y:S05]  /*46b0*/  @!P0 BRA `(.L_x_68) ;  /* 0x0000005000dc8947 */ /* 0x00afea0003800000 */
.L_x_158:
[----:B------:R-:W-:-:S04]  /*46c0*/  UIADD3 UR4, UPT, UPT, UR22, 0x1, URZ ;  /* 0x0000000116047890 */ /* 0x000fc8000fffe0ff */
[----:B------:R-:W-:-:S04]  /*46d0*/  UISETP.NE.AND UP0, UPT, UR4, 0x2, UPT ;  /* 0x000000020400788c */ /* 0x000fc8000bf05270 */
[----:B--2---:R-:W-:Y:S02]  /*46e0*/  USEL UR5, URZ, 0x1, UP0 ;  /* 0x00000001ff057887 */ /* 0x004fe40008000000 */
[----:B------:R-:W-:-:S04]  /*46f0*/  USEL UR4, UR4, URZ, UP0 ;  /* 0x000000ff04047287 */ /* 0x000fc80008000000 */
[----:B------:R-:W-:Y:S01]  /*4700*/  ULEA UR4, UR4, UR19, 0x3 ;  /* 0x0000001304047291 */ /* 0x000fe2000f8e18ff */
[----:B-1----:R-:W-:-:S04]  /*4710*/  LOP3.LUT R3, R8, UR5, RZ, 0x3c, !PT ;  /* 0x0000000508037c12 */ /* 0x002fc8000f8e3cff */
[----:B------:R-:W-:-:S04]  /*4720*/  SHF.L.U32 R3, R3, 0x1f, RZ ;  /* 0x0000001f03037819 */ /* 0x000fc800000006ff */
[----:B------:R-:W1:Y:S02]  /*4730*/  SYNCS.PHASECHK.TRANS64.TRYWAIT P0, [UR4], R3 ;  /* 0x00000003ff0075a7 */ /* 0x000e640008001104 */
[----:B-1----:R-:W-:Y:S05]  /*4740*/  @!P0 BRA `(.L_x_69) ;  /* 0x0000005000d08947 */ /* 0x002fea0003800000 */
.L_x_160:
[----:B------:R-:W-:Y:S01]  /*4750*/  NOP ;  /* 0x0000000000007918 */ /* 0x000fe20000000000 */
[----:B-1----:R-:W1:Y:S01]  /*4760*/  LDS R0, [UR6+0x14] ;  /* 0x00001406ff007984 */ /* 0x002e620008000800 */
[----:B------:R-:W-:Y:S01]  /*4770*/  LOP3.LUT R2, R9, 0xffff, RZ, 0xc0, !PT ;  /* 0x0000ffff09027812 */ /* 0x000fe200078ec0ff */
[----:B------:R-:W-:Y:S02]  /*4780*/  IMAD.MOV.U32 R3, RZ, RZ, 0xffff ;  /* 0x0000ffffff037424 */ /* 0x000fe400078e00ff */
[----:B------:R-:W-:Y:S01]  /*4790*/  IMAD.MOV.U32 R5, RZ, RZ, 0x1 ;  /* 0x00000001ff057424 */ /* 0x000fe200078e00ff */
[----:B------:R-:W-:-:S04]  /*47a0*/  SHF.R.U32.HI R2, RZ, 0x5, R2 ;  /* 0x00000005ff027819 */ /* 0x000fc80000011602 */
[-C--:B------:R-:W-:Y:S02]  /*47b0*/  SHF.L.U32 R3, R3, R2.reuse, RZ ;  /* 0x0000000203037219 */ /* 0x080fe400000006ff */
[----:B------:R-:W-:Y:S02]  /*47c0*/  SHF.L.U32 R5, R5, R2, RZ ;  /* 0x0000000205057219 */ /* 0x000fe400000006ff */
[----:B-1----:R-:W-:-:S04]  /*47d0*/  LOP3.LUT R0, R0, R3, RZ, 0xc0, !PT ;  /* 0x0000000300007212 */ /* 0x002fc800078ec0ff */
[----:B------:R-:W-:-:S13]  /*47e0*/  ISETP.NE.AND P0, PT, R0, R3, PT ;  /* 0x000000030000720c */ /* 0x000fda0003f05270 */
[----:B------:R-:W-:Y:S05]  /*47f0*/  @P0 BRA `(.L_x_70) ;  /* 0x00000000005c0947 */ /* 0x000fea0003800000 */
[----:B------:R-:W1:Y:S02]  /*4800*/  LDS R0, [UR6+0x18] ;  /* 0x00001806ff007984 */ /* 0x000e640008000800 */
[----:B-1----:R-:W-:-:S04]  /*4810*/  LOP3.LUT R0, R0, R5, RZ, 0xc0, !PT ;  /* 0x0000000500007212 */ /* 0x002fc800078ec0ff */
[----:B------:R-:W-:-:S13]  /*4820*/  ISETP.NE.AND P0, PT, R0, R5, PT ;  /* 0x000000050000720c */ /* 0x000fda0003f05270 */
[----:B------:R-:W-:Y:S05]  /*4830*/  @P0 BRA `(.L_x_71) ;  /* 0x0000000000400947 */ /* 0x000fea0003800000 */
[----:B------:R-:W-:Y:S01]  /*4840*/  R2UR UR4, R3 ;  /* 0x00000000030472ca */ /* 0x000fe200000e0000 */
[----:B------:R-:W1:Y:S01]  /*4850*/  S2R R2, SR_LANEID ;  /* 0x0000000000027919 */ /* 0x000e620000000000 */
[----:B------:R-:W-:-:S04]  /*4860*/  LOP3.LUT R5, RZ, R5, RZ, 0x33, !PT ;  /* 0x00000005ff057212 */ /* 0x000fc800078e33ff */
[----:B------:R-:W2:Y:S07]  /*4870*/  REDUX UR7, R5 ;  /* 0x00000000050773c4 */ /* 0x000eae0000000000 */
[----:B------:R-:W-:-:S03]  /*4880*/  ULOP3.LUT UR5, URZ, UR4, URZ, 0x33, !UPT ;  /* 0x00000004ff057292 */ /* 0x000fc6000f8e33ff */
[----:B------:R-:W-:Y:S02]  /*4890*/  VOTEU.ANY UR4, UPT, PT ;  /* 0x0000000000047886 */ /* 0x000fe400038e0100 */
[----:B------:R-:W-:Y:S01]  /*48a0*/  UFLO.U32 UR4, UR4 ;  /* 0x00000004000472bd */ /* 0x000fe200080e0000 */
[----:B------:R-:W-:-:S04]  /*48b0*/  IMAD.U32 R0, RZ, RZ, UR5 ;  /* 0x00000005ff007e24 */ /* 0x000fc8000f8e00ff */
[----:B------:R-:W3:Y:S02]  /*48c0*/  REDUX UR8, R0 ;  /* 0x00000000000873c4 */ /* 0x000ee40000000000 */
[----:B------:R1:W-:Y:S02]  /*48d0*/  UTCATOMSWS.AND URZ, UR5 ;  /* 0x0000000500ff79e3 */ /* 0x0003e40008000000 */
[----:B-1----:R-:W-:Y:S01]  /*48e0*/  ISETP.EQ.U32.AND P0, PT, R2, UR4, PT ;  /* 0x0000000402007c0c */ /* 0x002fe2000bf02070 */
[----:B--2---:R-:W-:Y:S02]  /*48f0*/  IMAD.U32 R2, RZ, RZ, UR7 ;  /* 0x00000007ff027e24 */ /* 0x004fe4000f8e00ff */
[----:B---3--:R-:W-:-:S10]  /*4900*/  IMAD.U32 R3, RZ, RZ, UR8 ;  /* 0x00000008ff037e24 */ /* 0x008fd4000f8e00ff */
[----:B------:R1:W-:Y:S04]  /*4910*/  @P0 ATOMS.AND RZ, [UR6+0x14], R3 ;  /* 0x00001403ffff098c */ /* 0x0003e8000a800006 */
[----:B------:R1:W-:Y:S01]  /*4920*/  @P0 ATOMS.AND RZ, [UR6+0x18], R2 ;  /* 0x00001802ffff098c */ /* 0x0003e2000a800006 */
[----:B------:R-:W-:Y:S05]  /*4930*/  BRA `(.L_x_72) ;  /* 0x0000000000147947 */ /* 0x000fea0003800000 */
.L_x_71:
[----:B------:R-:W-:Y:S02]  /*4940*/  MOV R2, 0x4960 ;  /* 0x0000496000027802 */ /* 0x000fe40000000f00 */
[----:B----45:R-:W-:Y:S05]  /*4950*/  CALL.REL.NOINC `($__internal_0_$__cuda_sm10x_tcgen05_guardrail_trap_col_being_dealloced_not_returned_by_alloc) ;  /* 0x0000005400307944 */ /* 0x030fea0003c00000 */
[----:B------:R-:W-:Y:S05]  /*4960*/  BRA `(.L_x_72) ;  /* 0x0000000000087947 */ /* 0x000fea0003800000 */
.L_x_70:
[----:B------:R-:W-:Y:S02]  /*4970*/  MOV R2, 0x4990 ;  /* 0x0000499000027802 */ /* 0x000fe40000000f00 */
[----:B----45:R-:W-:Y:S05]  /*4980*/  CALL.REL.NOINC `($__internal_2_$__cuda_sm10x_tcgen05_guardrail_trap_unallocated_columns_being_dealloced) ;  /* 0x00000054003c7944 */ /* 0x030fea0003c00000 */
.L_x_72:
[----:B------:R-:W-:Y:S01]  /*4990*/  NOP ;  /* 0x0000000000007918 */ /* 0x000fe20000000000 */
[----:B------:R-:W-:Y:S05]  /*49a0*/  EXIT ;  /* 0x000000000000794d */ /* 0x000fea0003800000 */
.L_x_56:
[----:B------:R-:W2:Y:S01]  /*49b0*/  LDCU UR5, c[0x0][0x384] ;  /* 0x00007080ff0577ac */ /* 0x000ea20008000800 */
[----:B------:R-:W-:Y:S02]  /*49c0*/  UISETP.NE.OR UP0, UPT, UR18, 0x3, !UP3 ;  /* 0x000000031200788c */ /* 0x000fe4000df05670 */
[----:B--2---:R-:W-:-:S07]  /*49d0*/  UIADD3 UR5, UPT, UPT, UR5, 0x7f, URZ ;  /* 0x0000007f05057890 */ /* 0x004fce000fffe0ff */
[----:B------:R-:W-:Y:S05]  /*49e0*/  BRA.U UP0, `(.L_x_73) ;  /* 0x00000015002c7547 */ /* 0x000fea000b800000 */
[----:B------:R-:W2:Y:S01]  /*49f0*/  LDCU UR53, c[0x0][0x388] ;  /* 0x00007100ff3577ac */ /* 0x000ea20008000800 */
[----:B------:R-:W3:Y:S01]  /*4a00*/  S2UR UR10, SR_CgaCtaId ;  /* 0x00000000000a79c3 */ /* 0x000ee20000008800 */
[----:B------:R-:W-:Y:S01]  /*4a10*/  R2UR UR45, R73 ;  /* 0x00000000492d72ca */ /* 0x000fe200000e0000 */
[----:B------:R-:W-:Y:S01]  /*4a20*/  IMAD.MOV.U32 R10, RZ, RZ, 0x1 ;  /* 0x00000001ff0a7424 */ /* 0x000fe200078e00ff */
[----:B------:R-:W-:Y:S01]  /*4a30*/  USHF.R.S32.HI UR4, URZ, 0x1f, UR5 ;  /* 0x0000001fff047899 */ /* 0x000fe20008011405 */
[----:B------:R-:W-:Y:S01]  /*4a40*/  R2UR UR44, R86 ;  /* 0x00000000562c72ca */ /* 0x000fe200000e0000 */
[----:B------:R-:W4:Y:S01]  /*4a50*/  LDCU UR38, c[0x0][0x370] ;  /* 0x00006e00ff2677ac */ /* 0x000f220008000800 */
[----:B------:R-:W-:Y:S02]  /*4a60*/  IMAD.MOV.U32 R8, RZ, RZ, RZ ;  /* 0x000000ffff087224 */ /* 0x000fe400078e00ff */
[----:B------:R-:W1:Y:S01]  /*4a70*/  LDC.64 R14, c[0x0][0x348] ;  /* 0x0000d200ff0e7b82 */ /* 0x000e620000000a00 */
[----:B------:R-:W-:Y:S01]  /*4a80*/  ULEA.HI UR4, UR4, UR5, URZ, 0x7 ;  /* 0x0000000504047291 */ /* 0x000fe2000f8f38ff */
[----:B------:R-:W4:Y:S03]  /*4a90*/  LDCU.128 UR32, c[0x0][0xc10] ;  /* 0x00018200ff2077ac */ /* 0x000f260008000c00 */
[----:B------:R-:W-:Y:S01]  /*4aa0*/  USHF.R.S32.HI UR27, URZ, 0x7, UR4 ;  /* 0x00000007ff1b7899 */ /* 0x000fe20008011404 */
[----:B--2---:R-:W-:Y:S01]  /*4ab0*/  IMAD.U32 R0, RZ, RZ, UR53 ;  /* 0x00000035ff007e24 */ /* 0x004fe2000f8e00ff */
[----:B------:R-:W2:Y:S04]  /*4ac0*/  LDCU UR37, c[0x0][0x374] ;  /* 0x00006e80ff2577ac */ /* 0x000ea80008000800 */
[----:B------:R-:W-:Y:S01]  /*4ad0*/  IMAD.U32 R3, RZ, RZ, UR27 ;  /* 0x0000001bff037e24 */ /* 0x000fe2000f8e00ff */
[----:B------:R-:W-:Y:S01]  /*4ae0*/  IABS R0, R0 ;  /* 0x0000000000007213 */ /* 0x000fe20000000000 */
[----:B------:R-:W4:Y:S03]  /*4af0*/  LDCU.64 UR4, c[0x0][0x988] ;  /* 0x00013100ff0477ac */ /* 0x000f260008000a00 */
[----:B------:R-:W-:Y:S01]  /*4b00*/  IABS R2, R3 ;  /* 0x0000000300027213 */ /* 0x000fe20000000000 */
[----:B------:R-:W1:Y:S01]  /*4b10*/  LDCU.64 UR30, c[0x0][0x990] ;  /* 0x00013200ff1e77ac */ /* 0x000e620008000a00 */
[----:B------:R-:W-:-:S02]  /*4b20*/  R2UR UR25, R0 ;  /* 0x00000000001972ca */ /* 0x000fc400000e0000 */
[----:B------:R-:W-:Y:S01]  /*4b30*/  R2UR UR26, R2 ;  /* 0x00000000021a72ca */ /* 0x000fe200000e0000 */
[----:B------:R-:W-:Y:S01]  /*4b40*/  UMOV UR22, 0x400 ;  /* 0x0000040000167882 */ /* 0x000fe20000000000 */
[----:B------:R-:W1:Y:S01]  /*4b50*/  LDCU UR17, c[0x0][0xc0c] ;  /* 0x00018180ff1177ac */ /* 0x000e620008000800 */
[----:B---3--:R-:W-:Y:S01]  /*4b60*/  ULEA UR22, UR10, UR22, 0x18 ;  /* 0x000000160a167291 */ /* 0x008fe2000f8ec0ff */
[----:B------:R-:W3:Y:S07]  /*4b70*/  LDCU UR54, c[0x0][0xc20] ;  /* 0x00018400ff3677ac */ /* 0x000eee0008000800 */
[----:B------:R-:W2:Y:S01]  /*4b80*/  I2F.RP R4, UR25 ;  /* 0x0000001900047d06 */ /* 0x000ea20008209400 */
[----:B----4-:R-:W-:Y:S01]  /*4b90*/  UISETP.NE.U32.AND UP0, UPT, UR4, URZ, UPT ;  /* 0x000000ff0400728c */ /* 0x010fe2000bf05070 */
[----:B------:R-:W4:Y:S01]  /*4ba0*/  LDCU UR4, c[0x0][0xc30] ;  /* 0x00018600ff0477ac */ /* 0x000f220008000800 */
[----:B------:R-:W4:Y:S05]  /*4bb0*/  LDCU UR29, c[0x0][0x38c] ;  /* 0x00007180ff1d77ac */ /* 0x000f2a0008000800 */
[----:B------:R-:W3:Y:S01]  /*4bc0*/  I2F.RP R2, UR26 ;  /* 0x0000001a00027d06 */ /* 0x000ee20008209400 */
[----:B------:R-:W-:-:S02]  /*4bd0*/  UISETP.NE.AND.EX UP0, UPT, UR5, URZ, UPT, UP0 ;  /* 0x000000ff0500728c */ /* 0x000fc4000bf05300 */
[----:B------:R-:W-:Y:S02]  /*4be0*/  UIADD3 UR48, UPT, UPT, UR22, 0x118, URZ ;  /* 0x0000011816307890 */ /* 0x000fe4000fffe0ff */
[----:B------:R-:W-:-:S03]  /*4bf0*/  UIADD3 UR36, UPT, UPT, UR22, 0x110, URZ ;  /* 0x0000011016247890 */ /* 0x000fc6000fffe0ff */
[----:B--2---:R-:W2:Y:S01]  /*4c00*/  MUFU.RCP R0, R4 ;  /* 0x0000000400007308 */ /* 0x004ea20000001000 */
[----:B------:R-:W-:Y:S02]  /*4c10*/  UPRMT UR48, UR10, 0x654, UR48 ;  /* 0x000006540a307896 */ /* 0x000fe40008000030 */
[----:B------:R-:W-:Y:S02]  /*4c20*/  UPRMT UR49, UR10, 0x654, UR36 ;  /* 0x000006540a317896 */ /* 0x000fe40008000024 */
[----:B------:R-:W-:Y:S02]  /*4c30*/  UIMAD.WIDE.U32 UR12, UR38, UR32, URZ ;  /* 0x00000020260c72a5 */ /* 0x000fe4000f8e00ff */
[----:B------:R-:W-:Y:S01]  /*4c40*/  UIMAD.WIDE.U32 UR14, UR37, UR35, URZ ;  /* 0x00000023250e72a5 */ /* 0x000fe2000f8e00ff */
[----:B---3--:R-:W3:Y:S01]  /*4c50*/  MUFU.RCP R2, R2 ;  /* 0x0000000200027308 */ /* 0x008ee20000001000 */
[----:B------:R-:W-:Y:S01]  /*4c60*/  UMOV UR8, URZ ;  /* 0x000000ff00087c82 */ /* 0x000fe20008000000 */
[----:B------:R-:W-:-:S02]  /*4c70*/  UP2UR UR50, UPR, URZ, 0x1 ;  /* 0x00000001ff327883 */ /* 0x000fc40008000000 */
[----:B-1----:R-:W-:Y:S02]  /*4c80*/  UISETP.NE.AND UP0, UPT, UR39, 0x1, UPT ;  /* 0x000000012700788c */ /* 0x002fe4000bf05270 */
[----:B------:R-:W-:Y:S02]  /*4c90*/  UISETP.NE.U32.AND UP0, UPT, UR30, URZ, UPT ;  /* 0x000000ff1e00728c */ /* 0x000fe4000bf05070 */
[----:B------:R-:W-:Y:S01]  /*4ca0*/  UIADD3 UR46, UPT, UPT, UR22, 0x148, URZ ;  /* 0x00000148162e7890 */ /* 0x000fe2000fffe0ff */
[----:B--2---:R-:W-:Y:S01]  /*4cb0*/  VIADD R0, R0, 0xffffffe ;  /* 0x0ffffffe00007836 */ /* 0x004fe20000000000 */
[----:B------:R-:W-:Y:S02]  /*4cc0*/  UISETP.GE.AND UP2, UPT, UR39, 0x1, UPT ;  /* 0x000000012700788c */ /* 0x000fe4000bf46270 */
[----:B------:R-:W-:Y:S01]  /*4cd0*/  UISETP.NE.AND.EX UP5, UPT, UR31, URZ, UPT, UP0 ;  /* 0x000000ff1f00728c */ /* 0x000fe2000bfa5300 */
[----:B------:R-:W-:Y:S02]  /*4ce0*/  UMOV UR43, UR13 ;  /* 0x0000000d002b7c82 */ /* 0x000fe40008000000 */
[----:B------:R-:W1:Y:S01]  /*4cf0*/  F2I.FTZ.U32.TRUNC.NTZ R0, R0 ;  /* 0x0000000000007305 */ /* 0x000e62000021f000 */
[----:B------:R-:W-:Y:S01]  /*4d00*/  UMOV UR42, UR15 ;  /* 0x0000000f002a7c82 */ /* 0x000fe20008000000 */
[----:B---3--:R-:W-:Y:S01]  /*4d10*/  VIADD R2, R2, 0xffffffe ;  /* 0x0ffffffe02027836 */ /* 0x008fe20000000000 */
[----:B------:R-:W-:-:S02]  /*4d20*/  UISETP.NE.AND UP2, UPT, UR17, 0x1, UPT ;  /* 0x000000011100788c */ /* 0x000fc4000bf45270 */
[----:B------:R-:W-:Y:S02]  /*4d30*/  UISETP.NE.AND UP0, UPT, UR34, 0x1, UPT ;  /* 0x000000012200788c */ /* 0x000fe4000bf05270 */
[----:B------:R-:W-:Y:S01]  /*4d40*/  UPLOP3.LUT UP4, UPT, UPT, UPT, UPT, 0x40, 0x4 ;  /* 0x000000000004789c */ /* 0x000fe20003f8e870 */
[----:B------:R-:W2:Y:S01]  /*4d50*/  F2I.FTZ.U32.TRUNC.NTZ R2, R2 ;  /* 0x0000000200027305 */ /* 0x000ea2000021f000 */
[----:B------:R-:W3:Y:S01]  /*4d60*/  LDCU.64 UR18, c[0x0][0xc28] ;  /* 0x00018500ff1277ac */ /* 0x000ee20008000a00 */
[----:B------:R-:W-:Y:S01]  /*4d70*/  UPRMT UR46, URZ, 0x654, UR46 ;  /* 0x00000654ff2e7896 */ /* 0x000fe2000800002e */
[----:B-1----:R-:W-:Y:S01]  /*4d80*/  R2UR UR7, R0 ;  /* 0x00000000000772ca */ /* 0x002fe200000e0000 */
[----:B------:R-:W-:Y:S01]  /*4d90*/  USHF.R.U32.HI UR43, URZ, UR33, UR43 ;  /* 0x00000021ff2b7299 */ /* 0x000fe2000801162b */
[----:B------:R-:W-:Y:S01]  /*4da0*/  IABS R0, R3 ;  /* 0x0000000300007213 */ /* 0x000fe20000000000 */
[----:B------:R-:W-:Y:S02]  /*4db0*/  USHF.R.U32.HI UR42, URZ, UR54, UR42 ;  /* 0x00000036ff2a7299 */ /* 0x000fe4000801162a */
[----:B----4-:R-:W-:-:S02]  /*4dc0*/  UISETP.NE.AND UP3, UPT, UR4, 0x1, UPT ;  /* 0x000000010400788c */ /* 0x010fc4000bf65270 */
[----:B------:R-:W-:Y:S01]  /*4dd0*/  IMAD.MOV R0, RZ, RZ, -R0 ;  /* 0x000000ffff007224 */ /* 0x000fe200078e0a00 */
[----:B--2---:R-:W-:Y:S01]  /*4de0*/  R2UR UR9, R2 ;  /* 0x00000000020972ca */ /* 0x004fe200000e0000 */
[----:B------:R-:W-:Y:S01]  /*4df0*/  IMAD.MOV.U32 R2, RZ, RZ, 0x1000 ;  /* 0x00001000ff027424 */ /* 0x000fe200078e00ff */
[----:B------:R-:W-:Y:S02]  /*4e00*/  UISETP.NE.AND UP2, UPT, UR53, URZ, UPT ;  /* 0x000000ff3500728c */ /* 0x000fe4000bf45270 */
[----:B------:R-:W-:Y:S01]  /*4e10*/  R2UR UR47, R0 ;  /* 0x00000000002f72ca */ /* 0x000fe200000e0000 */
[----:B------:R-:W-:Y:S02]  /*4e20*/  UIADD3 UR5, UPT, UPT, URZ, -UR7, URZ ;  /* 0x80000007ff057290 */ /* 0x000fe4000fffe0ff */
[----:B------:R-:W-:Y:S02]  /*4e30*/  UISETP.NE.AND UP0, UPT, UR29, URZ, UPT ;  /* 0x000000ff1d00728c */ /* 0x000fe4000bf05270 */
[----:B------:R-:W-:-:S02]  /*4e40*/  UIMAD UR5, UR5, UR25, URZ ;  /* 0x00000019050572a4 */ /* 0x000fc4000f8e02ff */
[----:B------:R-:W-:Y:S02]  /*4e50*/  UISETP.NE.AND UP6, UPT, UR27, URZ, UPT ;  /* 0x000000ff1b00728c */ /* 0x000fe4000bfc5270 */
[----:B------:R-:W-:-:S04]  /*4e60*/  UIADD3 UR6, UPT, UPT, URZ, -UR9, URZ ;  /* 0x80000009ff067290 */ /* 0x000fc8000fffe0ff */
[----:B------:R-:W-:-:S03]  /*4e70*/  UIMAD UR10, UR6, UR26, URZ ;  /* 0x0000001a060a72a4 */ /* 0x000fc6000f8e02ff */
[----:B------:R-:W-:Y:S01]  /*4e80*/  UMOV UR6, URZ ;  /* 0x000000ff00067c82 */ /* 0x000fe20008000000 */
[----:B------:R-:W-:Y:S02]  /*4e90*/  UIMAD.WIDE.U32 UR8, UR9, UR10, UR8 ;  /* 0x0000000a090872a5 */ /* 0x000fe4000f8e0008 */
[----:B------:R-:W-:-:S07]  /*4ea0*/  UIMAD.WIDE.U32 UR40, UR7, UR5, UR6 ;  /* 0x00000005072872a5 */ /* 0x000fce000f8e0006 */
[----:B------:R-:W-:Y:S01]  /*4eb0*/  UMOV UR40, UR41 ;  /* 0x0000002900287c82 */ /* 0x000fe20008000000 */
[----:B---3--:R-:W-:-:S05]  /*4ec0*/  UMOV UR41, UR9 ;  /* 0x0000000900297c82 */ /* 0x008fca0008000000 */
.L_x_82:
[----:B------:R-:W-:Y:S04]  /*4ed0*/  SHF.L.U32 R3, R8, 0x1f, RZ ;  /* 0x0000001f08037819 */ /* 0x000fe800000006ff */
[----:B-1----:R-:W1:Y:S02]  /*4ee0*/  SYNCS.PHASECHK.TRANS64.TRYWAIT P0, [UR22+0x140], R3 ;  /* 0x00014003ff0075a7 */ /* 0x002e640008001116 */
[----:B-1----:R-:W-:Y:S05]  /*4ef0*/  @!P0 BRA `(.L_x_74) ;  /* 0x0000004800fc8947 */ /* 0x002fea0003800000 */
.L_x_162:
[----:B------:R-:W2:Y:S01]  /*4f00*/  LDS.128 R4, [UR22+0x180] ;  /* 0x00018016ff047984 */ /* 0x000ea20008000c00 */
[----:B------:R-:W-:Y:S01]  /*4f10*/  UISETP.GE.AND UP0, UPT, UR39, 0x1, UPT ;  /* 0x000000012700788c */ /* 0x000fe2000bf06270 */
[----:B------:R-:W-:Y:S01]  /*4f20*/  @!PT LDS RZ, [RZ] ;  /* 0x00000000fffff984 */ /* 0x000fe20000000800 */
[----:B------:R-:W-:Y:S01]  /*4f30*/  @!PT LDS RZ, [RZ] ;  /* 0x00000000fffff984 */ /* 0x000fe20000000800 */
[----:B------:R-:W-:Y:S01]  /*4f40*/  @!PT LDS RZ, [RZ] ;  /* 0x00000000fffff984 */ /* 0x000fe20000000800 */
[----:B------:R-:W-:Y:S01]  /*4f50*/  @!PT LDS RZ, [RZ] ;  /* 0x00000000fffff984 */ /* 0x000fe20000000800 */
[----:B------:R3:W-:Y:S06]  /*4f60*/  MEMBAR.ALL.CTA ;  /* 0x0000000000007992 */ /* 0x0007ec0000008000 */
[----:B---3--:R-:W3:Y:S02]  /*4f70*/  FENCE.VIEW.ASYNC.S ;  /* 0x00000000000073c6 */ /* 0x008ee40000000000 */
[----:B---3--:R-:W-:Y:S01]  /*4f80*/  SYNCS.ARRIVE.TRANS64.RED.A1T0 RZ, [UR46], RZ ;  /* 0x000000ffffff79a7 */ /* 0x008fe2000810042e */
[----:B--2---:R-:W-:Y:S11]  /*4f90*/  LOP3.LUT P0, RZ, R6, 0x1, RZ, 0xc0, !PT ;  /* 0x0000000106ff7812 */ /* 0x004ff6000780c0ff */
[----:B------:R-:W-:Y:S02]  /*4fa0*/  @!UPT UIADD3 URZ, UPT, UPT, URZ, URZ, URZ ;  /* 0x000000fffffff290 */ /* 0x000fe4000fffe0ff */
[----:B------:R-:W-:Y:S01]  /*4fb0*/  VOTEU.ANY UP2, P0 ;  /* 0x0000000000ff7886 */ /* 0x000fe20000040100 */
[----:B------:R-:W-:Y:S11]  /*4fc0*/  PLOP3.LUT P0, PT, PT, PT, UP2, 0x80, 0x8 ;  /* 0x000000000008781c */ /* 0x000ff60003f0f028 */
[----:B------:R-:W-:Y:S02]  /*4fd0*/  @!UPT UIADD3 URZ, UPT, UPT, URZ, URZ, URZ ;  /* 0x000000fffffff290 */ /* 0x000fe4000fffe0ff */
[----:B-1----:R-:W-:Y:S02]  /*4fe0*/  @P0 MOV R3, R4 ;  /* 0x0000000400030202 */ /* 0x002fe40000000f00 */
[----:B------:R-:W-:Y:S02]  /*4ff0*/  @P0 LOP3.LUT R0, R5, 0xffff, RZ, 0xc0, !PT ;  /* 0x0000ffff05000812 */ /* 0x000fe400078ec0ff */
[----:B------:R-:W-:Y:S02]  /*5000*/  @P0 R2UR UR5, R3 ;  /* 0x00000000030502ca */ /* 0x000fe400000e0000 */
[----:B------:R-:W-:Y:S11]  /*5010*/  @P0 R2UR UR4, R0 ;  /* 0x00000000000402ca */ /* 0x000ff600000e0000 */
[----:B------:R-:W-:Y:S02]  /*5020*/  @UP2 UMOV UR16, UR5 ;  /* 0x0000000500102c82 */ /* 0x000fe40008000000 */
[----:B------:R-:W-:Y:S01]  /*5030*/  @UP2 UMOV UR15, UR4 ;  /* 0x00000004000f2c82 */ /* 0x000fe20008000000 */
[----:B------:R-:W-:Y:S05]  /*5040*/  BRA.U !UP0, `(.L_x_75) ;  /* 0x0000000108c07547 */ /* 0x000fea000b800000 */
[----:B------:R-:W-:Y:S02]  /*5050*/  UIMAD.WIDE.U32 UR8, UR15, UR35, URZ ;  /* 0x000000230f0872a5 */ /* 0x000fe4000f8e00ff */
[----:B------:R-:W-:Y:S02]  /*5060*/  UP2UR UR14, UPR, URZ, 0x4 ;  /* 0x00000004ff0e7883 */ /* 0x000fe40008000000 */
[----:B------:R-:W-:Y:S02]  /*5070*/  UISETP.NE.AND UP2, UPT, UR34, 0x1, UPT ;  /* 0x000000012200788c */ /* 0x000fe4000bf45270 */
[----:B------:R-:W-:Y:S02]  /*5080*/  UIMAD.WIDE.U32 UR10, UR16, UR32, URZ ;  /* 0x00000020100a72a5 */ /* 0x000fe4000f8e00ff */
[----:B------:R-:W-:Y:S02]  /*5090*/  USEL UR4, UR37, UR42, !UP2 ;  /* 0x0000002a25047287 */ /* 0x000fe4000d000000 */
[----:B------:R-:W-:Y:S02]  /*50a0*/  UISETP.NE.AND UP0, UPT, UR17, 0x1, UPT ;  /* 0x000000011100788c */ /* 0x000fe4000bf05270 */
[----:B------:R-:W-:Y:S02]  /*50b0*/  UP2UR UR24, UPR, URZ, 0x2 ;  /* 0x00000002ff187883 */ /* 0x000fe40008000000 */
[----:B------:R-:W-:Y:S02]  /*50c0*/  UISETP.NE.AND UP1, UPT, UR39, 0x1, UPT ;  /* 0x000000012700788c */ /* 0x000fe4000bf25270 */
[----:B------:R-:W-:Y:S02]  /*50d0*/  UIMAD.WIDE.U32 UR12, UR4, UR18, URZ ;  /* 0x00000012040c72a5 */ /* 0x000fe4000f8e00ff */
[----:B------:R-:W-:Y:S01]  /*50e0*/  USEL UR7, UR38, UR43, !UP0 ;  /* 0x0000002b26077287 */ /* 0x000fe2000c000000 */
[----:B------:R-:W-:Y:S02]  /*50f0*/  UMOV UR5, UR9 ;  /* 0x0000000900057c82 */ /* 0x000fe40008000000 */
[----:B------:R-:W-:Y:S02]  /*5100*/  USHF.R.U32.HI UR6, URZ, UR54, UR5 ;  /* 0x00000036ff067299 */ /* 0x000fe40008011605 */
[----:B------:R-:W-:Y:S02]  /*5110*/  UIMAD.WIDE.U32 UR20, UR7, UR18, URZ ;  /* 0x00000012071472a5 */ /* 0x000fe4000f8e00ff */
[----:B------:R-:W-:Y:S02]  /*5120*/  USEL UR6, UR15, UR6, !UP2 ;  /* 0x000000060f067287 */ /* 0x000fe4000d000000 */
[----:B------:R-:W-:Y:S01]  /*5130*/  UISETP.NE.AND UP2, UPT, UR14, URZ, UPT ;  /* 0x000000ff0e00728c */ /* 0x000fe2000bf45270 */
[----:B------:R-:W-:Y:S01]  /*5140*/  UMOV UR5, UR11 ;  /* 0x0000000b00057c82 */ /* 0x000fe20008000000 */
[----:B------:R-:W-:Y:S02]  /*5150*/  UIMAD.WIDE.U32 UR10, UR6, UR18, URZ ;  /* 0x00000012060a72a5 */ /* 0x000fe4000f8e00ff */
[----:B------:R-:W-:Y:S03]  /*5160*/  USHF.R.U32.HI UR8, URZ, UR33, UR5 ;  /* 0x00000021ff087299 */ /* 0x000fe60008011605 */
[----:B------:R-:W-:Y:S02]  /*5170*/  UMOV UR5, UR13 ;  /* 0x0000000d00057c82 */ /* 0x000fe40008000000 */
[----:B------:R-:W-:Y:S03]  /*5180*/  @UP1 USHF.R.U32.HI UR4, URZ, UR19, UR5 ;  /* 0x00000013ff041299 */ /* 0x000fe60008011605 */
[----:B------:R-:W-:Y:S01]  /*5190*/  UMOV UR5, UR21 ;  /* 0x0000001500057c82 */ /* 0x000fe20008000000 */
[----:B------:R-:W-:Y:S02]  /*51a0*/  UIMAD UR4, UR39, UR4, URZ ;  /* 0x00000004270472a4 */ /* 0x000fe4000f8e02ff */
[----:B------:R-:W-:Y:S02]  /*51b0*/  @UP1 USHF.R.U32.HI UR7, URZ, UR19, UR5 ;  /* 0x00000013ff071299 */ /* 0x000fe40008011605 */
[----:B------:R-:W-:Y:S02]  /*51c0*/  USEL UR5, UR16, UR8, !UP0 ;  /* 0x0000000810057287 */ /* 0x000fe4000c000000 */
[----:B------:R-:W-:Y:S02]  /*51d0*/  UIMAD UR8, UR39, UR7, URZ ;  /* 0x00000007270872a4 */ /* 0x000fe4000f8e02ff */
[----:B------:R-:W-:Y:S03]  /*51e0*/  UISETP.GE.AND UP0, UPT, UR6, UR4, UPT ;  /* 0x000000040600728c */ /* 0x000fe6000bf06270 */
[----:B------:R-:W-:Y:S01]  /*51f0*/  UMOV UR4, UR11 ;  /* 0x0000000b00047c82 */ /* 0x000fe20008000000 */
[----:B------:R-:W-:Y:S02]  /*5200*/  UISETP.GE.OR UP0, UPT, UR5, UR8, UP0 ;  /* 0x000000080500728c */ /* 0x000fe40008706670 */
[----:B------:R-:W-:Y:S02]  /*5210*/  USHF.R.U32.HI UR4, URZ, UR19, UR4 ;  /* 0x00000013ff047299 */ /* 0x000fe40008011604 */
[----:B------:R-:W-:Y:S02]  /*5220*/  UIMAD.WIDE.U32 UR8, UR5, UR18, URZ ;  /* 0x00000012050872a5 */ /* 0x000fe4000f8e00ff */
[----:B------:R-:W-:Y:S04]  /*5230*/  USEL UR10, UR6, UR4, !UP1 ;  /* 0x00000004060a7287 */ /* 0x000fe8000c800000 */
[----:B------:R-:W-:Y:S01]  /*5240*/  UIADD3 UR11, UPT, UPT, -UR10, URZ, URZ ;  /* 0x000000ff0a0b7290 */ /* 0x000fe2000fffe1ff */
[----:B------:R-:W-:Y:S02]  /*5250*/  @!UP0 UMOV UR4, UR9 ;  /* 0x0000000900048c82 */ /* 0x000fe40008000000 */
[----:B------:R-:W-:Y:S02]  /*5260*/  @!UP0 USHF.R.U32.HI UR4, URZ, UR19, UR4 ;  /* 0x00000013ff048299 */ /* 0x000fe40008011604 */
[----:B------:R-:W-:Y:S02]  /*5270*/  UIMAD UR8, UR39, UR11, UR6 ;  /* 0x0000000b270872a4 */ /* 0x000fe4000f8e0206 */
[----:B------:R-:W-:Y:S02]  /*5280*/  @!UP0 USEL UR4, UR5, UR4, !UP1 ;  /* 0x0000000405048287 */ /* 0x000fe4000c800000 */
[----:B------:R-:W-:Y:S02]  /*5290*/  UISETP.NE.AND UP1, UPT, UR24, URZ, UPT ;  /* 0x000000ff1800728c */ /* 0x000fe4000bf25270 */
[----:B------:R-:W-:Y:S02]  /*52a0*/  @!UP0 UIMAD UR8, UR7, UR8, UR4 ;  /* 0x00000008070882a4 */ /* 0x000fe4000f8e0204 */
[----:B------:R-:W-:Y:S02]  /*52b0*/  @!UP0 UIADD3 UR9, UPT, UPT, UR10, -UR4, URZ ;  /* 0x800000040a098290 */ /* 0x000fe4000fffe0ff */
[----:B------:R-:W-:Y:S02]  /*52c0*/  UIADD3 UR4, UPT, UPT, -UR5, URZ, URZ ;  /* 0x000000ff05047290 */ /* 0x000fe4000fffe1ff */
[----:B------:R-:W-:Y:S02]  /*52d0*/  UIADD3 UR7, UPT, UPT, -UR6, URZ, URZ ;  /* 0x000000ff06077290 */ /* 0x000fe4000fffe1ff */
[----:B------:R-:W-:Y:S02]  /*52e0*/  @!UP0 UIMAD UR6, UR9, UR39, UR5 ;  /* 0x00000027090682a4 */ /* 0x000fe4000f8e0205 */
[----:B------:R-:W-:Y:S02]  /*52f0*/  UIMAD UR16, UR17, UR4, UR16 ;  /* 0x00000004111072a4 */ /* 0x000fe4000f8e0210 */
[----:B------:R-:W-:Y:S01]  /*5300*/  UIMAD UR15, UR34, UR7, UR15 ;  /* 0x00000007220f72a4 */ /* 0x000fe2000f8e020f */
[----:B------:R-:W-:Y:S02]  /*5310*/  @!UP0 UMOV UR5, UR8 ;  /* 0x0000000800058c82 */ /* 0x000fe40008000000 */
[----:B------:R-:W-:Y:S02]  /*5320*/  UIMAD UR16, UR5, UR17, UR16 ;  /* 0x00000011051072a4 */ /* 0x000fe4000f8e0210 */
[----:B------:R-:W-:Y:S11]  /*5330*/  UIMAD UR15, UR6, UR34, UR15 ;  /* 0x00000022060f72a4 */ /* 0x000ff6000f8e020f */
[----:B------:R-:W-:Y:S01]  /*5340*/  @!UPT UIADD3 URZ, UPT, UPT, URZ, URZ, URZ ;  /* 0x000000fffffff290 */ /* 0x000fe2000fffe0ff */
.L_x_75:
[----:B------:R-:W1:Y:S01]  /*5350*/  @!UP3 LDCU.128 UR8, c[0x0][0xc10] ;  /* 0x00018200ff08b7ac */ /* 0x000e620008000c00 */
[----:B------:R-:W-:Y:S04]  /*5360*/  MOV R0, UR23 ;  /* 0x0000001700007c02 */ /* 0x000fe80008000f00 */
[----:B------:R-:W-:Y:S01]  /*5370*/  IABS R0, R0 ;  /* 0x0000000000007213 */ /* 0x000fe20000000000 */
[----:B------:R-:W2:Y:S01]  /*5380*/  @!UP3 LDCU UR5, c[0x0][0xc0c] ;  /* 0x00018180ff05b7ac */ /* 0x000ea20008000800 */
[----:B-1----:R-:W-:Y:S07]  /*5390*/  UIMAD.WIDE.U32 UR6, UR16, UR8, URZ ;  /* 0x00000008100672a5 */ /* 0x002fee000f8e00ff */
[----:B------:R-:W-:Y:S01]  /*53a0*/  @!UP3 UMOV UR4, UR7 ;  /* 0x000000070004bc82 */ /* 0x000fe20008000000 */
[----:B--2---:R-:W-:Y:S02]  /*53b0*/  @!UP3 UISETP.NE.AND UP0, UPT, UR5, 0x1, UPT ;  /* 0x000000010500b88c */ /* 0x004fe4000bf05270 */
[----:B------:R-:W-:Y:S02]  /*53c0*/  @!UP3 USHF.R.U32.HI UR4, URZ, UR9, UR4 ;  /* 0x00000009ff04b299 */ /* 0x000fe40008011604 */
[----:B------:R-:W-:Y:S02]  /*53d0*/  UIMAD.WIDE.U32 UR6, UR15, UR11, URZ ;  /* 0x0000000b0f0672a5 */ /* 0x000fe4000f8e00ff */
[----:B------:R-:W-:Y:S02]  /*53e0*/  @!UP3 USEL UR8, UR16, UR4, !UP0 ;  /* 0x000000041008b287 */ /* 0x000fe4000c000000 */
[----:B------:R-:W-:Y:S03]  /*53f0*/  @!UP3 UISETP.NE.AND UP0, UPT, UR10, 0x1, UPT ;  /* 0x000000010a00b88c */ /* 0x000fe6000bf05270 */
[----:B------:R-:W-:Y:S02]  /*5400*/  @!UP3 UMOV UR6, UR7 ;  /* 0x000000070006bc82 */ /* 0x000fe40008000000 */
[----:B------:R-:W1:Y:S02]  /*5410*/  @!UP3 LDCU UR4, c[0x0][0xc20] ;  /* 0x00018400ff04b7ac */ /* 0x000e640008000800 */
[----:B-1----:R-:W-:Y:S04]  /*5420*/  @!UP3 USHF.R.U32.HI UR6, URZ, UR4, UR6 ;  /* 0x00000004ff06b299 */ /* 0x002fe80008011606 */
[----:B------:R-:W-:Y:S04]  /*5430*/  @!UP3 USEL UR6, UR15, UR6, !UP0 ;  /* 0x000000060f06b287 */ /* 0x000fe8000c000000 */
[----:B------:R-:W-:Y:S02]  /*5440*/  @!UP3 UIADD3 UR4, UPT, UPT, -UR8, UR6, URZ ;  /* 0x000000060804b290 */ /* 0x000fe4000fffe1ff */
[----:B------:R-:W-:Y:S02]  /*5450*/  @!UP3 UIADD3 UR6, UPT, UPT, UR8, -UR6, URZ ;  /* 0x800000060806b290 */ /* 0x000fe4000fffe0ff */
[----:B------:R-:W-:Y:S02]  /*5460*/  @!UP3 UIMAD UR16, UR4, UR5, UR16 ;  /* 0x000000050410b2a4 */ /* 0x000fe4000f8e0210 */
[----:B------:R-:W-:Y:S01]  /*5470*/  @!UP3 UIMAD UR15, UR6, UR10, UR15 ;  /* 0x0000000a060fb2a4 */ /* 0x000fe2000f8e020f */
[----:B------:R-:W-:Y:S11]  /*5480*/  BRA.U UP4, `(.L_x_76) ;  /* 0x0000000104107547 */ /* 0x000ff6000b800000 */
[----:B------:R-:W-:Y:S04]  /*5490*/  MOV R3, UR52 ;  /* 0x0000003400037c02 */ /* 0x000fe80008000f00 */
[----:B------:R-:W-:Y:S04]  /*54a0*/  SHF.L.U32 R12, R3, 0x1f, RZ ;  /* 0x0000001f030c7819 */ /* 0x000fe800000006ff */
[----:B------:R-:W1:Y:S02]  /*54b0*/  SYNCS.PHASECHK.TRANS64.TRYWAIT P1, [UR22+0x138], R12 ;  /* 0x0001380cff0075a7 */ /* 0x000e640008021116 */
[----:B-1----:R-:W-:Y:S05]  /*54c0*/  @!P1 BRA `(.L_x_77) ;  /* 0x0000004400a09947 */ /* 0x002fea0003800000 */
.L_x_76:
[----:B------:R-:W-:Y:S01]  /*54d0*/  UISETP.NE.AND UP4, UPT, UR53, URZ, UPT ;  /* 0x000000ff3500728c */ /* 0x000fe2000bf85270 */
[----:B------:R-:W-:Y:S01]  /*54e0*/  R2UR UR4, R0 ;  /* 0x00000000000472ca */ /* 0x000fe200000e0000 */
[----:B------:R-:W-:Y:S11]  /*54f0*/  USHF.L.U32 UR11, UR28, 0x6, URZ ;  /* 0x000000061c0b7899 */ /* 0x000ff600080006ff */
[----:B------:R-:W-:Y:S01]  /*5500*/  @!UPT UIADD3 URZ, UPT, UPT, URZ, URZ, URZ ;  /* 0x000000fffffff290 */ /* 0x000fe2000fffe0ff */
[----:B------:R-:W-:Y:S07]  /*5510*/  UIMAD.WIDE.U32 UR6, UR41, UR4, URZ ;  /* 0x00000004290672a5 */ /* 0x000fee000f8e00ff */
[----:B------:R-:W-:Y:S02]  /*5520*/  UMOV UR12, UR7 ;  /* 0x00000007000c7c82 */ /* 0x000fe40008000000 */
[----:B------:R-:W-:Y:S04]  /*5530*/  UIMAD UR4, UR12, UR47, UR4 ;  /* 0x0000002f0c0472a4 */ /* 0x000fe8000f8e0204 */
[----:B------:R-:W-:Y:S11]  /*5540*/  UISETP.GT.U32.AND UP0, UPT, UR26, UR4, UPT ;  /* 0x000000041a00728c */ /* 0x000ff6000bf04070 */
[----:B------:R-:W-:Y:S02]  /*5550*/  @!UP0 UIADD3 UR4, UPT, UPT, UR4, -UR26, URZ ;  /* 0x8000001a04048290 */ /* 0x000fe4000fffe0ff */
[----:B------:R-:W-:Y:S02]  /*5560*/  @!UP0 UIADD3 UR12, UPT, UPT, UR12, 0x1, URZ ;  /* 0x000000010c0c8890 */ /* 0x000fe4000fffe0ff */
[----:B------:R-:W-:Y:S02]  /*5570*/  UISETP.GE.U32.AND UP0, UPT, UR4, UR26, UPT ;  /* 0x0000001a0400728c */ /* 0x000fe4000bf06070 */
[----:B------:R-:W-:Y:S09]  /*5580*/  ULOP3.LUT UR4, UR23, UR27, URZ, 0x3c, !UPT ;  /* 0x0000001b17047292 */ /* 0x000ff2000f8e3cff */
[----:B------:R-:W-:Y:S02]  /*5590*/  @UP0 UIADD3 UR12, UPT, UPT, UR12, 0x1, URZ ;  /* 0x000000010c0c0890 */ /* 0x000fe4000fffe0ff */
[----:B------:R-:W-:Y:S11]  /*55a0*/  UISETP.GE.AND UP0, UPT, UR4, URZ, UPT ;  /* 0x000000ff0400728c */ /* 0x000ff6000bf06270 */
[----:B------:R-:W-:Y:S02]  /*55b0*/  @!UP0 UIADD3 UR12, UPT, UPT, -UR12, URZ, URZ ;  /* 0x000000ff0c0c8290 */ /* 0x000fe4000fffe1ff */
[----:B------:R-:W-:Y:S06]  /*55c0*/  @!UP6 ULOP3.LUT UR12, URZ, UR27, URZ, 0x33, !UPT ;  /* 0x0000001bff0ce292 */ /* 0x000fec000f8e33ff */
[----:B------:R-:W-:Y:S05]  /*55d0*/  IMAD.U32 R0, RZ, RZ, UR12 ;  /* 0x0000000cff007e24 */ /* 0x000fea000f8e00ff */
[----:B------:R-:W-:Y:S04]  /*55e0*/  IABS R0, R0 ;  /* 0x0000000000007213 */ /* 0x000fe80000000000 */
[----:B------:R-:W-:Y:S01]  /*55f0*/  R2UR UR4, R0 ;  /* 0x00000000000472ca */ /* 0x000fe200000e0000 */
[----:B------:R-:W-:Y:S05]  /*5600*/  IMAD.U32 R0, RZ, RZ, UR29 ;  /* 0x0000001dff007e24 */ /* 0x000fea000f8e00ff */
[----:B------:R-:W-:Y:S04]  /*5610*/  IABS R9, R0 ;  /* 0x0000000000097213 */ /* 0x000fe80000000000 */
[----:B------:R-:W2:Y:S03]  /*5620*/  I2F.RP R16, R9 ;  /* 0x0000000900107306 */ /* 0x000ea60000209400 */
[----:B------:R-:W-:Y:S07]  /*5630*/  UIMAD.WIDE.U32 UR6, UR40, UR4, URZ ;  /* 0x00000004280672a5 */ /* 0x000fee000f8e00ff */
[----:B------:R-:W-:Y:S02]  /*5640*/  UMOV UR13, UR7 ;  /* 0x00000007000d7c82 */ /* 0x000fe40008000000 */
[----:B------:R-:W-:Y:S01]  /*5650*/  UIADD3 UR5, UPT, UPT, -UR13, URZ, URZ ;  /* 0x000000ff0d057290 */ /* 0x000fe2000fffe1ff */
[----:B--2---:R-:W2:Y:S03]  /*5660*/  MUFU.RCP R0, R16 ;  /* 0x0000001000007308 */ /* 0x004ea60000001000 */
[----:B------:R-:W-:Y:S04]  /*5670*/  UIMAD UR4, UR25, UR5, UR4 ;  /* 0x00000005190472a4 */ /* 0x000fe8000f8e0204 */
[----:B------:R-:W-:Y:S11]  /*5680*/  UISETP.GT.U32.AND UP0, UPT, UR25, UR4, UPT ;  /* 0x000000041900728c */ /* 0x000ff6000bf04070 */
[----:B------:R-:W-:Y:S01]  /*5690*/  @!UP0 UIADD3 UR4, UPT, UPT, UR4, -UR25, URZ ;  /* 0x8000001904048290 */ /* 0x000fe2000fffe0ff */
[----:B--2---:R-:W-:Y:S01]  /*56a0*/  VIADD R11, R0, 0xffffffe ;  /* 0x0ffffffe000b7836 */ /* 0x004fe20000000000 */
[----:B------:R-:W-:Y:S02]  /*56b0*/  @!UP0 UIADD3 UR13, UPT, UPT, UR13, 0x1, URZ ;  /* 0x000000010d0d8890 */ /* 0x000fe4000fffe0ff */
[----:B------:R-:W-:Y:S01]  /*56c0*/  UISETP.GE.U32.AND UP0, UPT, UR4, UR25, UPT ;  /* 0x000000190400728c */ /* 0x000fe2000bf06070 */
[----:B------:R-:W1:Y:S01]  /*56d0*/  F2I.FTZ.U32.TRUNC.NTZ R13, R11 ;  /* 0x0000000b000d7305 */ /* 0x000e62000021f000 */
[----:B------:R-:W-:Y:S09]  /*56e0*/  ULOP3.LUT UR4, UR12, UR53, URZ, 0x3c, !UPT ;  /* 0x000000350c047292 */ /* 0x000ff2000f8e3cff */
[----:B------:R-:W-:Y:S02]  /*56f0*/  @UP0 UIADD3 UR13, UPT, UPT, UR13, 0x1, URZ ;  /* 0x000000010d0d0890 */ /* 0x000fe4000fffe0ff */
[----:B------:R-:W-:Y:S01]  /*5700*/  UISETP.GE.AND UP0, UPT, UR4, URZ, UPT ;  /* 0x000000ff0400728c */ /* 0x000fe2000bf06270 */
[----:B-1----:R-:W-:Y:S05]  /*5710*/  IADD3 R12, PT, PT, RZ, -R13, RZ ;  /* 0x8000000dff0c7210 */ /* 0x002fea0007ffe0ff */
[----:B------:R-:W-:Y:S02]  /*5720*/  IMAD R3, R12, R9, RZ ;  /* 0x000000090c037224 */ /* 0x000fe400078e02ff */
[----:B------:R-:W-:Y:S03]  /*5730*/  IMAD.MOV.U32 R12, RZ, RZ, RZ ;  /* 0x000000ffff0c7224 */ /* 0x000fe600078e00ff */
[----:B------:R-:W-:Y:S02]  /*5740*/  @!UP0 UIADD3 UR13, UPT, UPT, -UR13, URZ, URZ ;  /* 0x000000ff0d0d8290 */ /* 0x000fe4000fffe1ff */
[----:B------:R-:W-:Y:S01]  /*5750*/  @!UP4 ULOP3.LUT UR13, URZ, UR53, URZ, 0x33, !UPT ;  /* 0x00000035ff0dc292 */ /* 0x000fe2000f8e33ff */
[----:B------:R-:W-:Y:S01]  /*5760*/  IMAD.HI.U32 R13, R13, R3, R12 ;  /* 0x000000030d0d7227 */ /* 0x000fe200078e000c */
[----:B------:R-:W-:Y:S02]  /*5770*/  UISETP.NE.AND UP4, UPT, UR29, URZ, UPT ;  /* 0x000000ff1d00728c */ /* 0x000fe4000bf85270 */
[----:B------:R-:W-:Y:S02]  /*5780*/  ULOP3.LUT UR4, UR13, UR29, URZ, 0x3c, !UPT ;  /* 0x0000001d0d047292 */ /* 0x000fe4000f8e3cff */
[----:B------:R-:W-:Y:S02]  /*5790*/  IMAD.U32 R0, RZ, RZ, UR13 ;  /* 0x0000000dff007e24 */ /* 0x000fe4000f8e00ff */
[----:B------:R-:W-:Y:S02]  /*57a0*/  UISETP.GE.AND UP0, UPT, UR4, URZ, UPT ;  /* 0x000000ff0400728c */ /* 0x000fe4000bf06270 */
[----:B------:R-:W-:Y:S01]  /*57b0*/  UIADD3 UR4, UPT, UPT, -UR12, URZ, URZ ;  /* 0x000000ff0c047290 */ /* 0x000fe2000fffe1ff */
[----:B------:R-:W-:Y:S03]  /*57c0*/  IABS R0, R0 ;  /* 0x0000000000007213 */ /* 0x000fe60000000000 */
[----:B------:R-:W-:Y:S02]  /*57d0*/  UIMAD UR4, UR27, UR4, UR23 ;  /* 0x000000041b0472a4 */ /* 0x000fe4000f8e0217 */
[----:B------:R-:W-:Y:S02]  /*57e0*/  IMAD.HI.U32 R13, R13, R0, RZ ;  /* 0x000000000d0d7227 */ /* 0x000fe400078e00ff */
[----:B------:R-:W-:Y:S02]  /*57f0*/  USHF.L.U32 UR7, UR4, 0x7, URZ ;  /* 0x0000000704077899 */ /* 0x000fe400080006ff */
[----:B------:R-:W-:Y:S01]  /*5800*/  UIADD3 UR4, UPT, UPT, -UR13, URZ, URZ ;  /* 0x000000ff0d047290 */ /* 0x000fe2000fffe1ff */
[----:B------:R-:W-:Y:S03]  /*5810*/  IADD3 R3, PT, PT, -R13, RZ, RZ ;  /* 0x000000ff0d037210 */ /* 0x000fe60007ffe1ff */
[----:B------:R-:W-:Y:S02]  /*5820*/  UIMAD UR12, UR53, UR4, UR12 ;  /* 0x00000004350c72a4 */ /* 0x000fe4000f8e020c */
[C---:B------:R-:W-:Y:S05]  /*5830*/  IMAD R0, R9.reuse, R3, R0 ;  /* 0x0000000309007224 */ /* 0x040fea00078e0200 */
[----:B------:R-:W-:Y:S11]  /*5840*/  ISETP.GT.U32.AND P1, PT, R9, R0, PT ;  /* 0x000000000900720c */ /* 0x000ff60003f24070 */
[----:B------:R-:W-:Y:S02]  /*5850*/  @!UPT UIADD3 URZ, UPT, UPT, URZ, URZ, URZ ;  /* 0x000000fffffff290 */ /* 0x000fe4000fffe0ff */
[----:B------:R-:W-:Y:S02]  /*5860*/  @!P1 IMAD.IADD R0, R0, 0x1, -R9 ;  /* 0x0000000100009824 */ /* 0x000fe400078e0a09 */
[----:B------:R-:W-:Y:S01]  /*5870*/  @!P1 VIADD R13, R13, 0x1 ;  /* 0x000000010d0d9836 */ /* 0x000fe20000000000 */
[----:B------:R-:W-:Y:S02]  /*5880*/  ISETP.NE.U32.AND P1, PT, RZ, UR30, PT ;  /* 0x0000001eff007c0c */ /* 0x000fe4000bf25070 */
[----:B------:R-:W-:Y:S02]  /*5890*/  ISETP.GE.U32.AND P2, PT, R0, R9, PT ;  /* 0x000000090000720c */ /* 0x000fe40003f46070 */
[----:B------:R-:W-:Y:S02]  /*58a0*/  ISETP.NE.AND.EX P1, PT, RZ, UR31, PT, P1 ;  /* 0x0000001fff007c0c */ /* 0x000fe4000bf25310 */
[----:B------:R-:W-:Y:S09]  /*58b0*/  SHF.L.U32 R9, R10, 0x1f, RZ ;  /* 0x0000001f0a097819 */ /* 0x000ff200000006ff */
[----:B------:R-:W-:Y:S04]  /*58c0*/  @P2 IADD3 R13, PT, PT, R13, 0x1, RZ ;  /* 0x000000010d0d2810 */ /* 0x000fe80007ffe0ff */
[----:B------:R-:W-:Y:S11]  /*58d0*/  R2UR UR14, R13 ;  /* 0x000000000d0e72ca */ /* 0x000ff600000e0000 */
[----:B------:R-:W-:Y:S02]  /*58e0*/  @!UPT UIADD3 URZ, UPT, UPT, URZ, URZ, URZ ;  /* 0x000000fffffff290 */ /* 0x000fe4000fffe0ff */
[----:B------:R-:W-:Y:S02]  /*58f0*/  @!UP0 UIADD3 UR14, UPT, UPT, -UR14, URZ, URZ ;  /* 0x000000ff0e0e8290 */ /* 0x000fe4000fffe1ff */
[----:B------:R-:W-:Y:S04]  /*5900*/  @!UP4 ULOP3.LUT UR14, URZ, UR29, URZ, 0x33, !UPT ;  /* 0x0000001dff0ec292 */ /* 0x000fe8000f8e33ff */
[----:B------:R-:W-:Y:S04]  /*5910*/  UIADD3 UR5, UPT, UPT, -UR14, URZ, URZ ;  /* 0x000000ff0e057290 */ /* 0x000fe8000fffe1ff */
[----:B------:R-:W-:Y:S01]  /*5920*/  UIMAD UR13, UR29, UR5, UR13 ;  /* 0x000000051d0d72a4 */ /* 0x000fe2000f8e020d */
[----:B------:R-:W-:Y:S11]  /*5930*/  BRA.U !UP5, `(.L_x_78) ;  /* 0x000000010d387547 */ /* 0x000ff6000b800000 */
[----:B------:R-:W-:Y:S01]  /*5940*/  UISETP.NE.AND UP1, UPT, UR50, URZ, UPT ;  /* 0x000000ff3200728c */ /* 0x000fe2000bf25270 */
[----:B------:R-:W-:Y:S01]  /*5950*/  HFMA2 R0, -RZ, RZ, 0, 5.9604644775390625e-08 ;  /* 0x00000001ff007431 */ /* 0x000fe200000001ff */
[----:B------:R-:W1:Y:S01]  /*5960*/  LDCU.64 UR8, c[0x0][0x358] ;  /* 0x00006b00ff0877ac */ /* 0x000e620008000a00 */
[----:B------:R-:W-:Y:S03]  /*5970*/  IMAD.MOV.U32 R94, RZ, RZ, 0x1 ;  /* 0x00000001ff5e7424 */ /* 0x000fe600078e00ff */
[----:B------:R-:W-:Y:S05]  /*5980*/  PLOP3.LUT P2, PT, PT, PT, UP1, 0x80, 0x8 ;  /* 0x000000000008781c */ /* 0x000fea0003f4f018 */
[----:B------:R-:W2:Y:S01]  /*5990*/  @UP1 LDCU.64 UR4, c[0x0][0x988] ;  /* 0x00013100ff0417ac */ /* 0x000ea20008000a00 */
[----:B------:R-:W-:Y:S07]  /*59a0*/  @UP1 UIMAD UR6, UR51, UR30, URZ ;  /* 0x0000001e330612a4 */ /* 0x000fee000f8e02ff */
[----:B------:R-:W-:Y:S01]  /*59b0*/  @!P2 PRMT R94, R0, 0x7610, R94 ;  /* 0x00007610005ea816 */ /* 0x000fe2000000005e */
[----:B--2---:R-:W-:Y:S06]  /*59c0*/  @UP1 UIMAD.WIDE UR4, UR6, 0x4, UR4 ;  /* 0x00000004060418a5 */ /* 0x004fec000f8e0204 */
[----:B------:R-:W-:Y:S01]  /*59d0*/  IMAD.U32 R12, RZ, RZ, UR4 ;  /* 0x00000004ff0c7e24 */ /* 0x000fe2000f8e00ff */
[----:B------:R-:W-:Y:S04]  /*59e0*/  MOV R13, UR5 ;  /* 0x00000005000d7c02 */ /* 0x000fe80008000f00 */
[----:B------:R-:W2:Y:S01]  /*59f0*/  @!UP1 LDCU UR4, c[0x0][0x980] ;  /* 0x00013000ff0497ac */ /* 0x000ea20008000800 */
[----:B-1---5:R1:W5:Y:S02]  /*5a00*/  @P2 LDG.E R41, desc[UR8][R12.64] ;  /* 0x000000080c292981 */ /* 0x022364000c1e1900 */
[----:B-12---:R-:W-:Y:S07]  /*5a10*/  @!P2 IMAD.U32 R41, RZ, RZ, UR4 ;  /* 0x00000004ff29ae24 */ /* 0x006fee000f8e00ff */
.L_x_78:
[----:B-----5:R-:W-:Y:S01]  /*5a20*/  @!P1 FSETP.EQ.AND P3, PT, R41, RZ, PT ;  /* 0x000000ff2900920b */ /* 0x020fe20003f62000 */
[----:B------:R-:W-:Y:S01]  /*5a30*/  @!UPT UIADD3 URZ, UPT, UPT, URZ, URZ, URZ ;  /* 0x000000fffffff290 */ /* 0x000fe2000fffe0ff */
[----:B------:R-:W-:Y:S11]  /*5a40*/  @!P1 BRA `(.L_x_79) ;  /* 0x0000000000149947 */ /* 0x000ff60003800000 */
[----:B------:R-:W-:Y:S02]  /*5a50*/  LOP3.LUT P1, RZ, R94, 0xff, RZ, 0xc0, !PT ;  /* 0x000000ff5eff7812 */ /* 0x000fe4000782c0ff */
[----:B------:R-:W-:Y:S04]  /*5a60*/  PLOP3.LUT P3, PT, PT, PT, UP1, 0x80, 0x8 ;  /* 0x000000000008781c */ /* 0x000fe80003f6f018 */
[----:B------:R-:W-:Y:S07]  /*5a70*/  PLOP3.LUT P3, PT, P3, PT, PT, 0x8, 0x80 ;  /* 0x000000000080781c */ /* 0x000fee0001f6e170 */
[----:B------:R-:W-:Y:S11]  /*5a80*/  @P1 FSETP.EQ.AND P3, PT, R41, RZ, PT ;  /* 0x000000ff2900120b */ /* 0x000ff60003f62000 */
[----:B------:R-:W-:Y:S02]  /*5a90*/  @!UPT UIADD3 URZ, UPT, UPT, URZ, URZ, URZ ;  /* 0x000000fffffff290 */ /* 0x000fe4000fffe0ff */
.L_x_79:
[----:B------:R-:W1:Y:S01]  /*5aa0*/  SYNCS.PHASECHK.TRANS64.TRYWAIT P1, [UR22+0x120], R9 ;  /* 0x00012009ff0075a7 */ /* 0x000e620008021116 */
[----:B------:R-:W-:Y:S04]  /*5ab0*/  ELECT P2, URZ, PT ;  /* 0x0000000000ff782f */ /* 0x000fe80003840000 */
[----:B------:R-:W-:Y:S01]  /*5ac0*/  PLOP3.LUT P2, PT, P3, P2, PT, 0xf2, 0x2f ;  /* 0x00000000002f781c */ /* 0x000fe20001f45e72 */
[----:B------:R-:W-:Y:S01]  /*5ad0*/  @!UPT UIADD3 URZ, UPT, UPT, URZ, URZ, URZ ;  /* 0x000000fffffff290 */ /* 0x000fe2000fffe0ff */
[----:B-1----:R-:W-:Y:S11]  /*5ae0*/  @!P1 BRA `(.L_x_80) ;  /* 0x0000004000309947 */ /* 0x002ff60003800000 */
.L_x_165:
[----:B------:R-:W-:Y:S01]  /*5af0*/  @!P2 IADD3 R3, P1, PT, R14, 0x680, RZ ;  /* 0x000006800e03a810 */ /* 0x000fe20007f3e0ff */
[----:B------:R-:W-:Y:S01]  /*5b00*/  VOTEU.ALL UP0, P2 ;  /* 0x0000000000ff7886 */ /* 0x000fe20001000000 */
[----:B------:R-:W-:Y:S01]  /*5b10*/  UMOV UR20, 0x0 ;  /* 0x0000000000147882 */ /* 0x000fe20000000000 */
[----:B------:R-:W-:Y:S01]  /*5b20*/  UMOV UR21, 0x10000000 ;  /* 0x1000000000157882 */ /* 0x000fe20000000000 */
[----:B------:R-:W-:Y:S01]  /*5b30*/  @!P2 R2UR UR5, R3 ;  /* 0x000000000305a2ca */ /* 0x000fe200000e0000 */
[----:B-1----:R-:W-:Y:S01]  /*5b40*/  @!P2 IMAD.X R0, RZ, RZ, R15, P1 ;  /* 0x000000ffff00a224 */ /* 0x002fe200008e060f */
[----:B------:R-:W-:Y:S01]  /*5b50*/  @!UP0 UIADD3 UR8, UPT, UPT, UR22, 0x200, URZ ;  /* 0x0000020016088890 */ /* 0x000fe2000fffe0ff */
[----:B------:R-:W-:Y:S01]  /*5b60*/  @P0 SHF.R.U32.HI R4, RZ, 0x10, R5 ;  /* 0x00000010ff040819 */ /* 0x000fe20000011605 */
[----:B------:R-:W-:Y:S02]  /*5b70*/  VOTEU.ALL UP0, P2 ;  /* 0x0000000000ff7886 */ /* 0x000fe40001000000 */
[----:B------:R-:W-:Y:S01]  /*5b80*/  @!P2 R2UR UR4, R0 ;  /* 0x000000000004a2ca */ /* 0x000fe200000e0000 */
[----:B------:R-:W-:Y:S01]  /*5b90*/  @!P2 IMAD.MOV.U32 R0, RZ, RZ, 0x1000 ;  /* 0x00001000ff00a424 */ /* 0x000fe200078e00ff */
[----:B------:R-:W-:Y:S01]  /*5ba0*/  @P0 R2UR UR51, R4 ;  /* 0x00000000043302ca */ /* 0x000fe200000e0000 */
[----:B------:R-:W-:Y:S01]  /*5bb0*/  @!UP0 UMOV UR9, UR36 ;  /* 0x0000002400098c82 */ /* 0x000fe20008000000 */
[----:B------:R-:W-:Y:S03]  /*5bc0*/  @!UP0 UMOV UR10, UR7 ;  /* 0x00000007000a8c82 */ /* 0x000fe60008000000 */
[----:B------:R-:W-:Y:S06]  /*5bd0*/  IMAD.U32 R12, RZ, RZ, UR5 ;  /* 0x00000005ff0c7e24 */ /* 0x000fec000f8e00ff */
[----:B------:R-:W-:Y:S01]  /*5be0*/  IMAD.U32 R13, RZ, RZ, UR4 ;  /* 0x00000004ff0d7e24 */ /* 0x000fe2000f8e00ff */
[----:B------:R-:W-:Y:S04]  /*5bf0*/  @!P2 R2UR UR4, R12 ;  /* 0x000000000c04a2ca */ /* 0x000fe800000e0000 */
[----:B------:R-:W-:Y:S11]  /*5c00*/  @!P2 R2UR UR5, R13 ;  /* 0x000000000d05a2ca */ /* 0x000ff600000e0000 */
[----:B------:R-:W-:Y:S02]  /*5c10*/  @!UPT UIADD3 URZ, UPT, UPT, URZ, URZ, URZ ;  /* 0x000000fffffff290 */ /* 0x000fe4000fffe0ff */
[----:B------:R1:W-:Y:S01]  /*5c20*/  @!UP0 UTMALDG.5D [UR8], [UR4], desc[UR20] ;  /* 0x00001408040085b4 */ /* 0x0003e20008021000 */
[----:B------:R1:W-:Y:S01]  /*5c30*/  @!P2 SYNCS.ARRIVE.TRANS64.RED.A0TR RZ, [UR22+0x110], R0 ;  /* 0x00011000ffffa9a7 */ /* 0x0003e20008300416 */
[----:B------:R-:W-:Y:S01]  /*5c40*/  SYNCS.ARRIVE.TRANS64.RED.A1T0 RZ, [UR49], RZ ;  /* 0x000000ffffff79a7 */ /* 0x000fe20008100431 */
[----:B------:R-:W2:Y:S02]  /*5c50*/  SYNCS.PHASECHK.TRANS64.TRYWAIT P1, [UR22+0x128], R9 ;  /* 0x00012809ff0075a7 */ /* 0x000ea40008021116 */
[----:B-12---:R-:W-:Y:S05]  /*5c60*/  @!P1 BRA `(.L_x_81) ;  /* 0x0000003c00e89947 */ /* 0x006fea0003800000 */
.L_x_167:
[----:B------:R-:W-:Y:S01]  /*5c70*/  @!P2 IADD3 R3, P0, PT, R14, 0x680, RZ ;  /* 0x000006800e03a810 */ /* 0x000fe20007f1e0ff */
[----:B------:R-:W-:Y:S01]  /*5c80*/  VOTEU.ALL UP0, P2 ;  /* 0x0000000000ff7886 */ /* 0x000fe20001000000 */
[----:B------:R-:W-:Y:S01]  /*5c90*/  UMOV UR6, 0x0 ;  /* 0x0000000000067882 */ /* 0x000fe20000000000 */
[----:B------:R-:W-:Y:S01]  /*5ca0*/  LOP3.LUT R10, R10, 0x1, RZ, 0x3c, !PT ;  /* 0x000000010a0a7812 */ /* 0x000fe200078e3cff */
[----:B------:R-:W-:Y:S01]  /*5cb0*/  UIADD3 UR23, UPT, UPT, UR15, UR45, URZ ;  /* 0x0000002d0f177290 */ /* 0x000fe2000fffe0ff */
[----:B-1----:R-:W-:Y:S01]  /*5cc0*/  @!P2 IMAD.X R0, RZ, RZ, R15, P0 ;  /* 0x000000ffff00a224 */ /* 0x002fe200000e060f */
[----:B------:R-:W-:Y:S01]  /*5cd0*/  @!P2 R2UR UR5, R3 ;  /* 0x000000000305a2ca */ /* 0x000fe200000e0000 */
[----:B------:R-:W-:Y:S01]  /*5ce0*/  @!UP0 UIADD3 UR8, UPT, UPT, UR22, 0x1200, URZ ;  /* 0x0000120016088890 */ /* 0x000fe2000fffe0ff */
[----:B------:R-:W-:Y:S01]  /*5cf0*/  LOP3.LUT R8, R8, 0x1, RZ, 0x3c, !PT ;  /* 0x0000000108087812 */ /* 0x000fe200078e3cff */
[----:B------:R-:W-:Y:S01]  /*5d00*/  @!UP0 UIADD3 UR9, UPT, UPT, UR22, 0x118, URZ ;  /* 0x0000011816098890 */ /* 0x000fe2000fffe0ff */
[----:B------:R-:W-:Y:S01]  /*5d10*/  @!P2 R2UR UR4, R0 ;  /* 0x000000000004a2ca */ /* 0x000fe200000e0000 */
[----:B------:R-:W-:Y:S01]  /*5d20*/  @!UP0 UIADD3 UR10, UPT, UPT, UR7, 0x40, URZ ;  /* 0x00000040070a8890 */ /* 0x000fe2000fffe0ff */
[----:B------:R-:W-:Y:S02]  /*5d30*/  VOTEU.ALL UP0, P2 ;  /* 0x0000000000ff7886 */ /* 0x000fe40001000000 */
[----:B------:R-:W-:Y:S01]  /*5d40*/  UMOV UR7, 0x10000000 ;  /* 0x1000000000077882 */ /* 0x000fe20000000000 */
[----:B------:R-:W-:Y:S02]  /*5d50*/  UIADD3 UR28, UPT, UPT, UR16, UR44, URZ ;  /* 0x0000002c101c7290 */ /* 0x000fe4000fffe0ff */
[----:B------:R-:W-:Y:S02]  /*5d60*/  UPLOP3.LUT UP4, UPT, UPT, UPT, UPT, 0x80, 0x8 ;  /* 0x000000000008789c */ /* 0x000fe40003f8f070 */
[----:B------:R-:W-:Y:S04]  /*5d70*/  IMAD.U32 R4, RZ, RZ, UR5 ;  /* 0x00000005ff047e24 */ /* 0x000fe8000f8e00ff */
[----:B------:R-:W-:Y:S01]  /*5d80*/  IMAD.U32 R5, RZ, RZ, UR4 ;  /* 0x00000004ff057e24 */ /* 0x000fe2000f8e00ff */
[----:B------:R-:W-:Y:S04]  /*5d90*/  @!P2 R2UR UR4, R4 ;  /* 0x000000000404a2ca */ /* 0x000fe800000e0000 */
[----:B------:R-:W-:Y:S11]  /*5da0*/  @!P2 R2UR UR5, R5 ;  /* 0x000000000505a2ca */ /* 0x000ff600000e0000 */
[----:B------:R-:W-:Y:S02]  /*5db0*/  @!UPT UIADD3 URZ, UPT, UPT, URZ, URZ, URZ ;  /* 0x000000fffffff290 */ /* 0x000fe4000fffe0ff */
[----:B------:R1:W-:Y:S01]  /*5dc0*/  @!UP0 UTMALDG.5D [UR8], [UR4], desc[UR6] ;  /* 0x00000608040085b4 */ /* 0x0003e20008021000 */
[----:B------:R1:W-:Y:S01]  /*5dd0*/  @!P2 SYNCS.ARRIVE.TRANS64.RED.A0TR RZ, [UR22+0x118], R2 ;  /* 0x00011802ffffa9a7 */ /* 0x0003e20008300416 */
[----:B------:R-:W-:Y:S01]  /*5de0*/  SYNCS.ARRIVE.TRANS64.RED.A1T0 RZ, [UR48], RZ ;  /* 0x000000ffffff79a7 */ /* 0x000fe20008100430 */
[----:B------:R-:W-:Y:S05]  /*5df0*/  BRA.U UP2, `(.L_x_82) ;  /* 0xfffffff102347547 */ /* 0x000fea000b83ffff */
[----:B------:R-:W-:-:S04]  /*5e00*/  SHF.L.U32 R3, R10, 0x1f, RZ ;  /* 0x0000001f0a037819 */ /* 0x000fc800000006ff */
[----:B------:R-:W2:Y:S02]  /*5e10*/  SYNCS.PHASECHK.TRANS64.TRYWAIT P0, [UR22+0x120], R3 ;  /* 0x00012003ff0075a7 */ /* 0x000ea40008001116 */
[----:B--2---:R-:W-:Y:S05]  /*5e20*/  @!P0 BRA `(.L_x_83) ;  /* 0x0000003c00908947 */ /* 0x004fea0003800000 */
.L_x_169:
[----:B--2---:R-:W-:-:S07]  /*5e30*/  MOV R0, UR22 ;  /* 0x0000001600007c02 */ /* 0x004fce0008000f00 */
.L_x_84:
[----:B--2---:R-:W-:-:S04]  /*5e40*/  SHF.L.U32 R3, R10, 0x1f, RZ ;  /* 0x0000001f0a037819 */ /* 0x004fc800000006ff */
[----:B------:R2:W3:Y:S03]  /*5e50*/  SYNCS.PHASECHK.TRANS64.TRYWAIT P0, [R0+URZ+0x128], R3 ;  /* 0x00012803000075a7 */ /* 0x0004e600080011ff */
[----:B---3--:R-:W-:Y:S05]  /*5e60*/  @!P0 NANOSLEEP.SYNCS 0x989680 ;  /* 0x009896800000895d */ /* 0x008fea0003900000 */
[----:B------:R-:W3:Y:S02]  /*5e70*/  @!P0 SYNCS.PHASECHK.TRANS64 P0, [R0+URZ+0x128], R3 ;  /* 0x00012803000085a7 */ /* 0x000ee400080010ff */
[----:B-1-3--:R-:W-:Y:S05]  /*5e80*/  @P0 EXIT ;  /* 0x000000000000094d */ /* 0x00afea0003800000 */
[----:B------:R-:W-:Y:S05]  /*5e90*/  BRA `(.L_x_84) ;  /* 0xfffffffc00e87947 */ /* 0x000fea000383ffff */
.L_x_73:
[----:B------:R-:W-:-:S06]  /*5ea0*/  UISETP.GE.AND UP0, UPT, UR18, 0x4, UPT ;  /* 0x000000041200788c */ /* 0x000fcc000bf06270 */
[----:B------:R-:W-:-:S13]  /*5eb0*/  PLOP3.LUT P0, PT, PT, PT, UP0, 0x80, 0x8 ;  /* 0x000000000008781c */ /* 0x000fda0003f0f008 */
[----:B-1----:R-:W-:Y:S05]  /*5ec0*/  @!P0 EXIT ;  /* 0x000000000000894d */ /* 0x002fea0003800000 */
[----:B------:R-:W1:Y:S08]  /*5ed0*/  S2UR UR4, SR_CgaCtaId ;  /* 0x00000000000479c3 */ /* 0x000e700000008800 */
[----:B------:R-:W-:Y:S01]  /*5ee0*/  BAR.SYNC.DEFER_BLOCKING 0x6, 0xa0 ;  /* 0x0182800000007b1d */ /* 0x000fe20000010000 */
[C---:B------:R-:W-:Y:S01]  /*5ef0*/  IMAD.SHL.U32 R6, R92.reuse, 0x40, RZ ;  /* 0x000000405c067824 */ /* 0x040fe200078e00ff */
[----:B------:R-:W-:Y:S01]  /*5f00*/  USHF.R.S32.HI UR52, URZ, 0x1f, UR5 ;  /* 0x0000001fff347899 */ /* 0x000fe20008011405 */
[C---:B------:R-:W-:Y:S01]  /*5f10*/  IMAD.SHL.U32 R91, R92.reuse, 0x20, RZ ;  /* 0x000000205c5b7824 */ /* 0x040fe200078e00ff */
[C---:B------:R-:W-:Y:S01]  /*5f20*/  SHF.L.U32 R37, R92.reuse, 0x10, RZ ;  /* 0x000000105c257819 */ /* 0x040fe200000006ff */
[----:B------:R-:W-:Y:S01]  /*5f30*/  IMAD.SHL.U32 R5, R92, 0x2, RZ ;  /* 0x000000025c057824 */ /* 0x000fe200078e00ff */
[----:B------:R-:W-:-:S02]  /*5f40*/  UMOV UR49, 0x400 ;  /* 0x0000040000317882 */ /* 0x000fc40000000000 */
[----:B------:R-:W2:Y:S01]  /*5f50*/  LDC.64 R84, c[0x0][0x9b0] ;  /* 0x00026c00ff547b82 */ /* 0x000ea20000000a00 */
[----:B------:R-:W3:Y:S01]  /*5f60*/  LDCU.64 UR6, c[0x0][0x990] ;  /* 0x00013200ff0677ac */ /* 0x000ee20008000a00 */
[----:B------:R-:W-:Y:S01]  /*5f70*/  LOP3.LUT R4, R6, 0x180, RZ, 0xc0, !PT ;  /* 0x0000018006047812 */ /* 0x000fe200078ec0ff */
[----:B------:R-:W-:Y:S01]  /*5f80*/  IMAD.MOV.U32 R36, RZ, RZ, RZ ;  /* 0x000000ffff247224 */ /* 0x000fe200078e00ff */
[----:B------:R-:W-:Y:S01]  /*5f90*/  LOP3.LUT R91, R91, 0xc00, RZ, 0xc0, !PT ;  /* 0x00000c005b5b7812 */ /* 0x000fe200078ec0ff */
[----:B------:R-:W-:Y:S01]  /*5fa0*/  ULEA.HI UR52, UR52, UR5, URZ, 0x7 ;  /* 0x0000000534347291 */ /* 0x000fe2000f8f38ff */
[----:B------:R-:W-:Y:S01]  /*5fb0*/  LOP3.LUT R5, R4, 0x20, R5, 0xf8, !PT ;  /* 0x0000002004057812 */ /* 0x000fe200078ef805 */
[C---:B------:R-:W-:Y:S01]  /*5fc0*/  IMAD.SHL.U32 R4, R92.reuse, 0x8, RZ ;  /* 0x000000085c047824 */ /* 0x040fe200078e00ff */
[----:B------:R-:W4:Y:S01]  /*5fd0*/  LDC.64 R74, c[0x0][0x9a8] ;  /* 0x00026a00ff4a7b82 */ /* 0x000f220000000a00 */
[----:B------:R-:W-:Y:S01]  /*5fe0*/  LOP3.LUT R91, R91, 0x40, R6, 0xf8, !PT ;  /* 0x000000405b5b7812 */ /* 0x000fe200078ef806 */
[----:B------:R-:W-:Y:S01]  /*5ff0*/  IMAD.MOV.U32 R90, RZ, RZ, RZ ;  /* 0x000000ffff5a7224 */ /* 0x000fe200078e00ff */
[----:B------:R-:W-:-:S02]  /*6000*/  LOP3.LUT R93, R92, 0x60, RZ, 0xc0, !PT ;  /* 0x000000605c5d7812 */ /* 0x000fc400078ec0ff */
[----:B------:R-:W-:Y:S02]  /*6010*/  CS2R R88, SRZ ;  /* 0x0000000000587805 */ /* 0x000fe4000001ff00 */
[----:B------:R-:W-:Y:S01]  /*6020*/  LOP3.LUT R92, R92, 0x2, RZ, 0xc0, !PT ;  /* 0x000000025c5c7812 */ /* 0x000fe200078ec0ff */
[----:B------:R-:W-:Y:S01]  /*6030*/  IMAD.MOV.U32 R87, RZ, RZ, RZ ;  /* 0x000000ffff577224 */ /* 0x000fe200078e00ff */
[----:B------:R-:W-:Y:S01]  /*6040*/  LOP3.LUT R4, R5, 0x30, R4, 0x78, !PT ;  /* 0x0000003005047812 */ /* 0x000fe200078e7804 */
[----:B-1----:R-:W-:Y:S01]  /*6050*/  ULEA UR49, UR4, UR49, 0x18 ;  /* 0x0000003104317291 */ /* 0x002fe2000f8ec0ff */
[----:B------:R-:W-:Y:S01]  /*6060*/  LOP3.LUT R91, R91, 0x200, R6, 0xf8, !PT ;  /* 0x000002005b5b7812 */ /* 0x000fe200078ef806 */
[----:B------:R-:W-:Y:S01]  /*6070*/  IMAD.MOV R100, RZ, RZ, -R92 ;  /* 0x000000ffff647224 */ /* 0x000fe200078e0a5c */
[----:B------:R-:W-:Y:S01]  /*6080*/  LOP3.LUT R37, R37, 0x600000, RZ, 0xc0, !PT ;  /* 0x0060000025257812 */ /* 0x000fe200078ec0ff */
[----:B------:R-:W-:Y:S01]  /*6090*/  UIADD3 UR4, UPT, UPT, UR49, 0x2200, URZ ;  /* 0x0000220031047890 */ /* 0x000fe2000fffe0ff */
[----:B---3--:R-:W-:Y:S01]  /*60a0*/  IMAD.U32 R97, RZ, RZ, UR6 ;  /* 0x00000006ff617e24 */ /* 0x008fe2000f8e00ff */
[----:B------:R-:W-:Y:S01]  /*60b0*/  UIADD3 UR5, UPT, UPT, UR49, 0x200, URZ ;  /* 0x0000020031057890 */ /* 0x000fe2000fffe0ff */
[----:B------:R-:W-:Y:S01]  /*60c0*/  IMAD.U32 R96, RZ, RZ, UR7 ;  /* 0x00000007ff607e24 */ /* 0x000fe2000f8e00ff */
[----:B------:R-:W-:Y:S01]  /*60d0*/  LOP3.LUT R91, R91, R4, RZ, 0xfc, !PT ;  /* 0x000000045b5b7212 */ /* 0x000fe200078efcff */
[----:B------:R-:W1:Y:S01]  /*60e0*/  LDS R2, [UR49+0x190] ;  /* 0x00019031ff027984 */ /* 0x000e620008000800 */
[----:B------:R-:W-:Y:S01]  /*60f0*/  IMAD.U32 R101, RZ, RZ, UR4 ;  /* 0x00000004ff657e24 */ /* 0x000fe2000f8e00ff */
[----:B------:R-:W3:Y:S01]  /*6100*/  LDCU UR61, c[0x0][0x370] ;  /* 0x00006e00ff3d77ac */ /* 0x000ee20008000800 */
[----:B------:R-:W-:Y:S01]  /*6110*/  MOV R98, UR5 ;  /* 0x0000000500627c02 */ /* 0x000fe20008000f00 */
[----:B------:R-:W1:Y:S01]  /*6120*/  LDCU UR48, c[0x0][0xc0c] ;  /* 0x00018180ff3077ac */ /* 0x000e620008000800 */
[----:B------:R-:W1:Y:S01]  /*6130*/  LDCU UR38, c[0x0][0xc30] ;  /* 0x00018600ff2677ac */ /* 0x000e620008000800 */
[----:B------:R-:W1:Y:S01]  /*6140*/  LDCU UR63, c[0x0][0x38c] ;  /* 0x00007180ff3f77ac */ /* 0x000e620008000800 */
[----:B------:R-:W1:Y:S01]  /*6150*/  LDCU.64 UR54, c[0x0][0x988] ;  /* 0x00013100ff3677ac */ /* 0x000e620008000a00 */
[----:B------:R-:W1:Y:S01]  /*6160*/  LDCU.64 UR46, c[0x0][0xc28] ;  /* 0x00018500ff2e77ac */ /* 0x000e620008000a00 */
[----:B------:R-:W1:Y:S01]  /*6170*/  LDCU.128 UR56, c[0x0][0xc10] ;  /* 0x00018200ff3877ac */ /* 0x000e620008000c00 */
[----:B------:R-:W1:Y:S01]  /*6180*/  LDCU UR60, c[0x0][0x374] ;  /* 0x00006e80ff3c77ac */ /* 0x000e620008000800 */
[----:B------:R-:W-:Y:S01]  /*6190*/  USHF.R.S32.HI UR52, URZ, 0x7, UR52 ;  /* 0x00000007ff347899 */ /* 0x000fe20008011434 */
[C---:B-1----:R-:W-:Y:S01]  /*61a0*/  VIADD R3, R2.reuse, 0x80 ;  /* 0x0000008002037836 */ /* 0x042fe20000000000 */
[----:B------:R-:W-:-:S04]  /*61b0*/  LOP3.LUT R2, R2, 0xffff, RZ, 0xc0, !PT ;  /* 0x0000ffff02027812 */ /* 0x000fc800078ec0ff */
[----:B------:R-:W-:-:S05]  /*61c0*/  LOP3.LUT R3, R3, 0xffff, RZ, 0xc0, !PT ;  /* 0x0000ffff03037812 */ /* 0x000fca00078ec0ff */
[----:B--234-:R1:W-:Y:S02]  /*61d0*/  STL.64 [R1], R2 ;  /* 0x0000000201007387 */ /* 0x01c3e40000100a00 */
.L_x_111:
[----:B-1----:R-:W-:Y:S04]  /*61e0*/  SHF.L.U32 R3, R89, 0x1f, RZ ;  /* 0x0000001f59037819 */ /* 0x002fe800000006ff */
[----:B------:R-:W1:Y:S02]  /*61f0*/  SYNCS.PHASECHK.TRANS64.TRYWAIT P0, [UR49+0x140], R3 ;  /* 0x00014003ff0075a7 */ /* 0x000e640008001131 */
[----:B-1----:R-:W-:Y:S05]  /*6200*/  @!P0 BRA `(.L_x_85) ;  /* 0x0000003800b08947 */ /* 0x002fea0003800000 */
.L_x_171:
[----:B------:R-:W2:Y:S01]  /*6210*/  LDS.128 R4, [UR49+0x180] ;  /* 0x00018031ff047984 */ /* 0x000ea20008000c00 */
[----:B------:R-:W-:Y:S02]  /*6220*/  UIADD3 UR4, UPT, UPT, UR49, 0x148, URZ ;  /* 0x0000014831047890 */ /* 0x000fe4000fffe0ff */
[----:B------:R-:W-:Y:S02]  /*6230*/  UISETP.GE.AND UP0, UPT, UR39, 0x1, UPT ;  /* 0x000000012700788c */ /* 0x000fe4000bf06270 */
[----:B------:R-:W-:Y:S01]  /*6240*/  UPRMT UR4, URZ, 0x654, UR4 ;  /* 0x00000654ff047896 */ /* 0x000fe20008000004 */
        /* <DEDUP_REMOVED lines=10> */
[----:B------:R-:W-:Y:S01]  /*62f0*/  PLOP3.LUT P0, PT, PT, PT, UP1, 0x80, 0x8 ;  /* 0x000000000008781c */ /* 0x000fe20003f0f018 */
[----:B------:R-:W-:Y:S11]  /*6300*/  UP2UR UR53, UPR, URZ, 0x2 ;  /* 0x00000002ff357883 */ /* 0x000ff60008000000 */
[----:B------:R-:W-:Y:S01]  /*6310*/  @!UPT UIADD3 URZ, UPT, UPT, URZ, URZ, URZ ;  /* 0x000000fffffff290 */ /* 0x000fe2000fffe0ff */
[----:B------:R-:W-:Y:S02]  /*6320*/  @P0 MOV R2, R4 ;  /* 0x0000000400020202 */ /* 0x000fe40000000f00 */
[----:B-1----:R-:W-:Y:S02]  /*6330*/  @P0 LOP3.LUT R0, R5, 0xffff, RZ, 0xc0, !PT ;  /* 0x0000ffff05000812 */ /* 0x002fe400078ec0ff */
[----:B------:R-:W-:Y:S02]  /*6340*/  @P0 R2UR UR6, R2 ;  /* 0x00000000020602ca */ /* 0x000fe400000e0000 */
[----:B------:R-:W-:Y:S01]  /*6350*/  @P0 R2UR UR5, R0 ;  /* 0x00000000000502ca */ /* 0x000fe200000e0000 */
[----:B------:R-:W-:Y:S05]  /*6360*/  IMAD.U32 R0, RZ, RZ, UR52 ;  /* 0x00000034ff007e24 */ /* 0x000fea000f8e00ff */
[----:B------:R-:W-:Y:S05]  /*6370*/  IABS R2, R0 ;  /* 0x0000000000027213 */ /* 0x000fea0000000000 */
[----:B------:R-:W-:Y:S02]  /*6380*/  @UP1 UMOV UR37, UR6 ;  /* 0x0000000600251c82 */ /* 0x000fe40008000000 */
[----:B------:R-:W-:Y:S01]  /*6390*/  @UP1 UMOV UR36, UR5 ;  /* 0x0000000500241c82 */ /* 0x000fe20008000000 */
[----:B------:R-:W-:Y:S05]  /*63a0*/  BRA.U !UP0, `(.L_x_86) ;  /* 0x0000000108cc7547 */ /* 0x000fea000b800000 */
[----:B------:R-:W1:Y:S01]  /*63b0*/  LDCU UR9, c[0x0][0xc20] ;  /* 0x00018400ff0977ac */ /* 0x000e620008000800 */
[----:B------:R-:W-:Y:S02]  /*63c0*/  UIMAD.WIDE.U32 UR4, UR60, UR59, URZ ;  /* 0x0000003b3c0472a5 */ /* 0x000fe4000f8e00ff */
[----:B------:R-:W-:Y:S02]  /*63d0*/  UIMAD.WIDE.U32 UR6, UR61, UR56, URZ ;  /* 0x000000383d0672a5 */ /* 0x000fe4000f8e00ff */
[----:B------:R-:W-:Y:S02]  /*63e0*/  UIMAD.WIDE.U32 UR10, UR36, UR59, URZ ;  /* 0x0000003b240a72a5 */ /* 0x000fe4000f8e00ff */
[----:B------:R-:W-:Y:S02]  /*63f0*/  UISETP.NE.AND UP0, UPT, UR58, 0x1, UPT ;  /* 0x000000013a00788c */ /* 0x000fe4000bf05270 */
[----:B------:R-:W-:Y:S02]  /*6400*/  UISETP.NE.AND UP1, UPT, UR48, 0x1, UPT ;  /* 0x000000013000788c */ /* 0x000fe4000bf25270 */
[----:B------:R-:W-:Y:S02]  /*6410*/  UISETP.NE.AND UP2, UPT, UR39, 0x1, UPT ;  /* 0x000000012700788c */ /* 0x000fe4000bf45270 */
[----:B------:R-:W-:Y:S01]  /*6420*/  UIMAD.WIDE.U32 UR12, UR37, UR56, URZ ;  /* 0x00000038250c72a5 */ /* 0x000fe2000f8e00ff */
[----:B------:R-:W-:Y:S01]  /*6430*/  UMOV UR4, UR5 ;  /* 0x0000000500047c82 */ /* 0x000fe20008000000 */
[----:B------:R-:W-:Y:S01]  /*6440*/  UMOV UR6, UR11 ;  /* 0x0000000b00067c82 */ /* 0x000fe20008000000 */
[----:B-1----:R-:W-:Y:S03]  /*6450*/  USHF.R.U32.HI UR8, URZ, UR9, UR4 ;  /* 0x00000009ff087299 */ /* 0x002fe60008011604 */
[----:B------:R-:W-:Y:S02]  /*6460*/  UMOV UR4, UR7 ;  /* 0x0000000700047c82 */ /* 0x000fe40008000000 */
[----:B------:R-:W-:Y:S02]  /*6470*/  USHF.R.U32.HI UR5, URZ, UR57, UR4 ;  /* 0x00000039ff057299 */ /* 0x000fe40008011604 */
[----:B------:R-:W-:Y:S02]  /*6480*/  USEL UR4, UR60, UR8, !UP0 ;  /* 0x000000083c047287 */ /* 0x000fe4000c000000 */
[----:B------:R-:W-:Y:S02]  /*6490*/  USHF.R.U32.HI UR8, URZ, UR9, UR6 ;  /* 0x00000009ff087299 */ /* 0x000fe40008011606 */
[----:B------:R-:W-:Y:S02]  /*64a0*/  UIMAD.WIDE.U32 UR6, UR4, UR46, URZ ;  /* 0x0000002e040672a5 */ /* 0x000fe4000f8e00ff */
[----:B------:R-:W-:Y:S02]  /*64b0*/  USEL UR9, UR61, UR5, !UP1 ;  /* 0x000000053d097287 */ /* 0x000fe4000c800000 */
[----:B------:R-:W-:Y:S02]  /*64c0*/  USEL UR8, UR36, UR8, !UP0 ;  /* 0x0000000824087287 */ /* 0x000fe4000c000000 */
[----:B------:R-:W-:Y:S01]  /*64d0*/  UIMAD.WIDE.U32 UR10, UR9, UR46, URZ ;  /* 0x0000002e090a72a5 */ /* 0x000fe2000f8e00ff */
[----:B------:R-:W-:Y:S01]  /*64e0*/  UMOV UR6, UR7 ;  /* 0x0000000700067c82 */ /* 0x000fe20008000000 */
[----:B------:R-:W-:Y:S01]  /*64f0*/  UMOV UR5, UR13 ;  /* 0x0000000d00057c82 */ /* 0x000fe20008000000 */
[----:B------:R-:W-:Y:S02]  /*6500*/  @UP2 USHF.R.U32.HI UR4, URZ, UR47, UR6 ;  /* 0x0000002fff042299 */ /* 0x000fe40008011606 */
[----:B------:R-:W-:Y:S02]  /*6510*/  USHF.R.U32.HI UR5, URZ, UR57, UR5 ;  /* 0x00000039ff057299 */ /* 0x000fe40008011605 */
[----:B------:R-:W-:Y:S02]  /*6520*/  UIMAD UR4, UR39, UR4, URZ ;  /* 0x00000004270472a4 */ /* 0x000fe4000f8e02ff */
[----:B------:R-:W-:Y:S02]  /*6530*/  USEL UR5, UR37, UR5, !UP1 ;  /* 0x0000000525057287 */ /* 0x000fe4000c800000 */
[----:B------:R-:W-:Y:S01]  /*6540*/  UISETP.GE.AND UP0, UPT, UR8, UR4, UPT ;  /* 0x000000040800728c */ /* 0x000fe2000bf06270 */
[----:B------:R-:W-:Y:S01]  /*6550*/  UMOV UR6, UR11 ;  /* 0x0000000b00067c82 */ /* 0x000fe20008000000 */
[----:B------:R-:W-:Y:S02]  /*6560*/  UIMAD.WIDE.U32 UR10, UR8, UR46, URZ ;  /* 0x0000002e080a72a5 */ /* 0x000fe4000f8e00ff */
[----:B------:R-:W-:Y:S04]  /*6570*/  @UP2 USHF.R.U32.HI UR9, URZ, UR47, UR6 ;  /* 0x0000002fff092299 */ /* 0x000fe80008011606 */
[----:B------:R-:W-:Y:S01]  /*6580*/  UIMAD UR6, UR39, UR9, URZ ;  /* 0x00000009270672a4 */ /* 0x000fe2000f8e02ff */
[----:B------:R-:W-:Y:S03]  /*6590*/  UMOV UR4, UR11 ;  /* 0x0000000b00047c82 */ /* 0x000fe60008000000 */
[----:B------:R-:W-:Y:S02]  /*65a0*/  UISETP.GE.OR UP0, UPT, UR5, UR6, UP0 ;  /* 0x000000060500728c */ /* 0x000fe40008706670 */
[----:B------:R-:W-:Y:S02]  /*65b0*/  USHF.R.U32.HI UR4, URZ, UR47, UR4 ;  /* 0x0000002fff047299 */ /* 0x000fe40008011604 */
[----:B------:R-:W-:Y:S02]  /*65c0*/  UIMAD.WIDE.U32 UR6, UR5, UR46, URZ ;  /* 0x0000002e050672a5 */ /* 0x000fe4000f8e00ff */
[----:B------:R-:W-:Y:S02]  /*65d0*/  USEL UR11, UR8, UR4, !UP2 ;  /* 0x00000004080b7287 */ /* 0x000fe4000d000000 */
[----:B------:R-:W-:Y:S02]  /*65e0*/  UIADD3 UR6, UPT, UPT, -UR5, URZ, URZ ;  /* 0x000000ff05067290 */ /* 0x000fe4000fffe1ff */
[----:B------:R-:W-:Y:S02]  /*65f0*/  UIADD3 UR10, UPT, UPT, -UR11, URZ, URZ ;  /* 0x000000ff0b0a7290 */ /* 0x000fe4000fffe1ff */
[----:B------:R-:W-:Y:S02]  /*6600*/  UIMAD UR6, UR48, UR6, UR37 ;  /* 0x00000006300672a4 */ /* 0x000fe4000f8e0225 */
[----:B------:R-:W-:Y:S01]  /*6610*/  UIMAD UR10, UR39, UR10, UR8 ;  /* 0x0000000a270a72a4 */ /* 0x000fe2000f8e0208 */
[----:B------:R-:W-:Y:S01]  /*6620*/  @!UP0 UMOV UR4, UR7 ;  /* 0x0000000700048c82 */ /* 0x000fe20008000000 */
[----:B------:R-:W-:Y:S02]  /*6630*/  UIADD3 UR7, UPT, UPT, -UR8, URZ, URZ ;  /* 0x000000ff08077290 */ /* 0x000fe4000fffe1ff */
[----:B------:R-:W-:Y:S04]  /*6640*/  @!UP0 USHF.R.U32.HI UR4, URZ, UR47, UR4 ;  /* 0x0000002fff048299 */ /* 0x000fe80008011604 */
[----:B------:R-:W-:Y:S04]  /*6650*/  @!UP0 USEL UR4, UR5, UR4, !UP2 ;  /* 0x0000000405048287 */ /* 0x000fe8000d000000 */
[----:B------:R-:W-:Y:S02]  /*6660*/  @!UP0 UIMAD UR9, UR9, UR10, UR4 ;  /* 0x0000000a090982a4 */ /* 0x000fe4000f8e0204 */
[----:B------:R-:W-:Y:S02]  /*6670*/  @!UP0 UIADD3 UR10, UPT, UPT, UR11, -UR4, URZ ;  /* 0x800000040b0a8290 */ /* 0x000fe4000fffe0ff */
[----:B------:R-:W-:Y:S02]  /*6680*/  UIMAD UR4, UR58, UR7, UR36 ;  /* 0x000000073a0472a4 */ /* 0x000fe4000f8e0224 */
[----:B------:R-:W-:Y:S03]  /*6690*/  @!UP0 UIMAD UR8, UR10, UR39, UR5 ;  /* 0x000000270a0882a4 */ /* 0x000fe6000f8e0205 */
[----:B------:R-:W-:Y:S02]  /*66a0*/  @!UP0 UMOV UR5, UR9 ;  /* 0x0000000900058c82 */ /* 0x000fe40008000000 */
[----:B------:R-:W-:Y:S02]  /*66b0*/  UIMAD UR37, UR5, UR48, UR6 ;  /* 0x00000030052572a4 */ /* 0x000fe4000f8e0206 */
[----:B------:R-:W-:Y:S11]  /*66c0*/  UIMAD UR36, UR8, UR58, UR4 ;  /* 0x0000003a082472a4 */ /* 0x000ff6000f8e0204 */
[----:B------:R-:W-:Y:S01]  /*66d0*/  @!UPT UIADD3 URZ, UPT, UPT, URZ, URZ, URZ ;  /* 0x000000fffffff290 */ /* 0x000fe2000fffe0ff */
.L_x_86:
[----:B------:R-:W1:Y:S01]  /*66e0*/  LDCU UR16, c[0x0][0x388] ;  /* 0x00007100ff1077ac */ /* 0x000e620008000800 */
[----:B------:R-:W-:Y:S01]  /*66f0*/  R2UR UR6, R2 ;  /* 0x00000000020672ca */ /* 0x000fe200000e0000 */
[----:B------:R-:W-:Y:S01]  /*6700*/  IMAD R2, R36, 0x4, R1 ;  /* 0x0000000424027824 */ /* 0x000fe200078e0201 */
[----:B------:R-:W-:Y:S01]  /*6710*/  IABS R0, R0 ;  /* 0x0000000000007213 */ /* 0x000fe20000000000 */
[----:B------:R-:W-:Y:S01]  /*6720*/  UIADD3 UR11, UPT, UPT, UR49, 0x200, URZ ;  /* 0x00000200310b7890 */ /* 0x000fe2000fffe0ff */
[----:B------:R-:W-:Y:S01]  /*6730*/  @P0 SHF.R.U32.HI R4, RZ, 0x10, R5 ;  /* 0x00000010ff040819 */ /* 0x000fe20000011605 */
[----:B------:R-:W-:Y:S02]  /*6740*/  USHF.L.U32 UR42, UR28, 0x6, URZ ;  /* 0x000000061c2a7899 */ /* 0x000fe400080006ff */
[----:B------:R-:W5:Y:S01]  /*6750*/  LDL R2, [R2] ;  /* 0x0000000002027983 */ /* 0x000f620000100800 */
[----:B------:R-:W-:Y:S01]  /*6760*/  IMAD.MOV R0, RZ, RZ, -R0 ;  /* 0x000000ffff007224 */ /* 0x000fe200078e0a00 */
[----:B------:R-:W-:Y:S04]  /*6770*/  @P0 R2UR UR62, R4 ;  /* 0x00000000043e02ca */ /* 0x000fe800000e0000 */
[----:B------:R-:W2:Y:S10]  /*6780*/  I2F.RP R10, UR6 ;  /* 0x00000006000a7d06 */ /* 0x000eb40008209400 */
[----:B--2---:R-:W2:Y:S01]  /*6790*/  MUFU.RCP R3, R10 ;  /* 0x0000000a00037308 */ /* 0x004ea20000001000 */
[----:B-1----:R-:W-:Y:S02]  /*67a0*/  IMAD.U32 R8, RZ, RZ, UR16 ;  /* 0x00000010ff087e24 */ /* 0x002fe4000f8e00ff */
[----:B--2---:R-:W-:Y:S07]  /*67b0*/  VIADD R9, R3, 0xffffffe ;  /* 0x0ffffffe03097836 */ /* 0x004fee0000000000 */
[----:B------:R-:W1:Y:S02]  /*67c0*/  F2I.FTZ.U32.TRUNC.NTZ R3, R9 ;  /* 0x0000000900037305 */ /* 0x000e64000021f000 */
[----:B-1----:R-:W-:Y:S02]  /*67d0*/  R2UR UR5, R3 ;  /* 0x00000000030572ca */ /* 0x002fe400000e0000 */
[----:B------:R-:W-:Y:S01]  /*67e0*/  IABS R3, R8 ;  /* 0x0000000800037213 */ /* 0x000fe20000000000 */
[----:B------:R-:W-:Y:S03]  /*67f0*/  IMAD.U32 R8, RZ, RZ, UR23 ;  /* 0x00000017ff087e24 */ /* 0x000fe6000f8e00ff */
[----:B------:R-:W-:Y:S02]  /*6800*/  R2UR UR7, R3 ;  /* 0x00000000030772ca */ /* 0x000fe400000e0000 */
[----:B------:R-:W-:Y:S04]  /*6810*/  IABS R8, R8 ;  /* 0x0000000800087213 */ /* 0x000fe80000000000 */
[----:B------:R-:W-:Y:S01]  /*6820*/  R2UR UR9, R8 ;  /* 0x00000000080972ca */ /* 0x000fe200000e0000 */
[----:B------:R-:W-:Y:S04]  /*6830*/  UIADD3 UR4, UPT, UPT, URZ, -UR5, URZ ;  /* 0x80000005ff047290 */ /* 0x000fe8000fffe0ff */
[----:B------:R-:W-:Y:S02]  /*6840*/  UIMAD UR8, UR4, UR6, URZ ;  /* 0x00000006040872a4 */ /* 0x000fe4000f8e02ff */
[----:B------:R-:W1:Y:S01]  /*6850*/  I2F.RP R3, UR7 ;  /* 0x0000000700037d06 */ /* 0x000e620008209400 */
[----:B------:R-:W-:Y:S02]  /*6860*/  UMOV UR4, URZ ;  /* 0x000000ff00047c82 */ /* 0x000fe40008000000 */
[----:B------:R-:W-:Y:S02]  /*6870*/  UIMAD.WIDE.U32 UR4, UR5, UR8, UR4 ;  /* 0x00000008050472a5 */ /* 0x000fe4000f8e0004 */
[----:B------:R-:W-:Y:S05]  /*6880*/  R2UR UR8, R0 ;  /* 0x00000000000872ca */ /* 0x000fea00000e0000 */
[----:B------:R-:W-:Y:S02]  /*6890*/  UMOV UR4, UR5 ;  /* 0x0000000500047c82 */ /* 0x000fe40008000000 */
[----:B------:R-:W-:Y:S01]  /*68a0*/  UIMAD.WIDE.U32 UR4, UR4, UR9, URZ ;  /* 0x00000009040472a5 */ /* 0x000fe2000f8e00ff */
[----:B-1----:R-:W1:Y:S06]  /*68b0*/  MUFU.RCP R3, R3 ;  /* 0x0000000300037308 */ /* 0x002e6c0000001000 */
[----:B------:R-:W-:Y:S02]  /*68c0*/  UMOV UR43, UR5 ;  /* 0x00000005002b7c82 */ /* 0x000fe40008000000 */
[----:B------:R-:W-:Y:S04]  /*68d0*/  UIMAD UR4, UR43, UR8, UR9 ;  /* 0x000000082b0472a4 */ /* 0x000fe8000f8e0209 */
[----:B------:R-:W-:Y:S01]  /*68e0*/  UISETP.GT.U32.AND UP0, UPT, UR6, UR4, UPT ;  /* 0x000000040600728c */ /* 0x000fe2000bf04070 */
[----:B-1----:R-:W-:Y:S10]  /*68f0*/  VIADD R8, R3, 0xffffffe ;  /* 0x0ffffffe03087836 */ /* 0x002ff40000000000 */
[----:B------:R-:W-:Y:S01]  /*6900*/  @!UP0 UIADD3 UR4, UPT, UPT, UR4, -UR6, URZ ;  /* 0x8000000604048290 */ /* 0x000fe2000fffe0ff */
[----:B------:R-:W1:Y:S01]  /*6910*/  F2I.FTZ.U32.TRUNC.NTZ R0, R8 ;  /* 0x0000000800007305 */ /* 0x000e62000021f000 */
[----:B------:R-:W-:Y:S02]  /*6920*/  @!UP0 UIADD3 UR43, UPT, UPT, UR43, 0x1, URZ ;  /* 0x000000012b2b8890 */ /* 0x000fe4000fffe0ff */
[----:B------:R-:W-:Y:S02]  /*6930*/  UISETP.GE.U32.AND UP2, UPT, UR4, UR6, UPT ;  /* 0x000000060400728c */ /* 0x000fe4000bf46070 */
[----:B------:R-:W-:Y:S02]  /*6940*/  ULOP3.LUT UR4, UR23, UR52, URZ, 0x3c, !UPT ;  /* 0x0000003417047292 */ /* 0x000fe4000f8e3cff */
[----:B------:R-:W-:Y:S02]  /*6950*/  UISETP.NE.AND UP0, UPT, UR52, URZ, UPT ;  /* 0x000000ff3400728c */ /* 0x000fe4000bf05270 */
[----:B------:R-:W-:Y:S05]  /*6960*/  UISETP.GE.AND UP1, UPT, UR4, URZ, UPT ;  /* 0x000000ff0400728c */ /* 0x000fea000bf26270 */
[----:B------:R-:W-:Y:S01]  /*6970*/  @UP2 UIADD3 UR43, UPT, UPT, UR43, 0x1, URZ ;  /* 0x000000012b2b2890 */ /* 0x000fe2000fffe0ff */
[----:B-1----:R-:W-:Y:S05]  /*6980*/  R2UR UR5, R0 ;  /* 0x00000000000572ca */ /* 0x002fea00000e0000 */
[----:B------:R-:W-:Y:S02]  /*6990*/  @!UP1 UIADD3 UR43, UPT, UPT, -UR43, URZ, URZ ;  /* 0x000000ff2b2b9290 */ /* 0x000fe4000fffe1ff */
[----:B------:R-:W-:Y:S06]  /*69a0*/  @!UP0 ULOP3.LUT UR43, URZ, UR52, URZ, 0x33, !UPT ;  /* 0x00000034ff2b8292 */ /* 0x000fec000f8e33ff */
[----:B------:R-:W-:Y:S01]  /*69b0*/  UIADD3 UR4, UPT, UPT, URZ, -UR5, URZ ;  /* 0x80000005ff047290 */ /* 0x000fe2000fffe0ff */
[----:B------:R-:W-:Y:S03]  /*69c0*/  IMAD.U32 R0, RZ, RZ, UR43 ;  /* 0x0000002bff007e24 */ /* 0x000fe6000f8e00ff */
[----:B------:R-:W-:Y:S02]  /*69d0*/  UIMAD UR6, UR4, UR7, URZ ;  /* 0x00000007040672a4 */ /* 0x000fe4000f8e02ff */
[----:B------:R-:W-:Y:S01]  /*69e0*/  IABS R0, R0 ;  /* 0x0000000000007213 */ /* 0x000fe20000000000 */
[----:B------:R-:W-:Y:S02]  /*69f0*/  UMOV UR4, URZ ;  /* 0x000000ff00047c82 */ /* 0x000fe40008000000 */
[----:B------:R-:W-:Y:S01]  /*6a00*/  UIMAD.WIDE.U32 UR4, UR5, UR6, UR4 ;  /* 0x00000006050472a5 */ /* 0x000fe2000f8e0004 */
[----:B------:R-:W-:Y:S01]  /*6a10*/  R2UR UR8, R0 ;  /* 0x00000000000872ca */ /* 0x000fe200000e0000 */
[----:B------:R-:W-:Y:S05]  /*6a20*/  IMAD.U32 R0, RZ, RZ, UR63 ;  /* 0x0000003fff007e24 */ /* 0x000fea000f8e00ff */
[----:B------:R-:W-:Y:S01]  /*6a30*/  UMOV UR4, UR5 ;  /* 0x0000000500047c82 */ /* 0x000fe20008000000 */
[----:B------:R-:W-:Y:S04]  /*6a40*/  IABS R9, R0 ;  /* 0x0000000000097213 */ /* 0x000fe80000000000 */
[----:B------:R-:W1:Y:S02]  /*6a50*/  I2F.RP R0, R9 ;  /* 0x0000000900007306 */ /* 0x000e640000209400 */
[----:B------:R-:W-:Y:S07]  /*6a60*/  UIMAD.WIDE.U32 UR4, UR4, UR8, URZ ;  /* 0x00000008040472a5 */ /* 0x000fee000f8e00ff */
[----:B------:R-:W-:Y:S02]  /*6a70*/  UMOV UR44, UR5 ;  /* 0x00000005002c7c82 */ /* 0x000fe40008000000 */
[----:B------:R-:W-:Y:S04]  /*6a80*/  UIADD3 UR4, UPT, UPT, -UR44, URZ, URZ ;  /* 0x000000ff2c047290 */ /* 0x000fe8000fffe1ff */
[----:B------:R-:W-:Y:S01]  /*6a90*/  UIMAD UR4, UR7, UR4, UR8 ;  /* 0x00000004070472a4 */ /* 0x000fe2000f8e0208 */
[----:B-1----:R-:W1:Y:S03]  /*6aa0*/  MUFU.RCP R0, R0 ;  /* 0x0000000000007308 */ /* 0x002e660000001000 */
[----:B------:R-:W-:Y:S11]  /*6ab0*/  UISETP.GT.U32.AND UP0, UPT, UR7, UR4, UPT ;  /* 0x000000040700728c */ /* 0x000ff6000bf04070 */
[----:B------:R-:W-:Y:S02]  /*6ac0*/  @!UP0 UIADD3 UR4, UPT, UPT, UR4, -UR7, URZ ;  /* 0x8000000704048290 */ /* 0x000fe4000fffe0ff */
[----:B------:R-:W-:Y:S01]  /*6ad0*/  @!UP0 UIADD3 UR44, UPT, UPT, UR44, 0x1, URZ ;  /* 0x000000012c2c8890 */ /* 0x000fe2000fffe0ff */
[----:B-1----:R-:W-:Y:S01]  /*6ae0*/  IADD3 R10, PT, PT, R0, 0xffffffe, RZ ;  /* 0x0ffffffe000a7810 */ /* 0x002fe20007ffe0ff */
[----:B------:R-:W-:Y:S02]  /*6af0*/  UISETP.GE.U32.AND UP1, UPT, UR4, UR7, UPT ;  /* 0x000000070400728c */ /* 0x000fe4000bf26070 */
[----:B------:R-:W-:Y:S01]  /*6b00*/  ULOP3.LUT UR4, UR43, UR16, URZ, 0x3c, !UPT ;  /* 0x000000102b047292 */ /* 0x000fe2000f8e3cff */
[----:B------:R-:W1:Y:S03]  /*6b10*/  F2I.FTZ.U32.TRUNC.NTZ R11, R10 ;  /* 0x0000000a000b7305 */ /* 0x000e66000021f000 */
[----:B------:R-:W-:Y:S05]  /*6b20*/  UISETP.GE.AND UP0, UPT, UR4, URZ, UPT ;  /* 0x000000ff0400728c */ /* 0x000fea000bf06270 */
[----:B------:R-:W-:Y:S02]  /*6b30*/  @UP1 UIADD3 UR44, UPT, UPT, UR44, 0x1, URZ ;  /* 0x000000012c2c1890 */ /* 0x000fe4000fffe0ff */
[----:B------:R-:W-:Y:S04]  /*6b40*/  UISETP.NE.AND UP1, UPT, UR16, URZ, UPT ;  /* 0x000000ff1000728c */ /* 0x000fe8000bf25270 */
[----:B------:R-:W-:Y:S01]  /*6b50*/  @!UP0 UIADD3 UR44, UPT, UPT, -UR44, URZ, URZ ;  /* 0x000000ff2c2c8290 */ /* 0x000fe2000fffe1ff */
[--C-:B-1----:R-:W-:Y:S02]  /*6b60*/  IMAD.MOV R8, RZ, RZ, -R11.reuse ;  /* 0x000000ffff087224 */ /* 0x102fe400078e0a0b */
[----:B------:R-:W-:Y:S02]  /*6b70*/  IMAD.MOV.U32 R10, RZ, RZ, RZ ;  /* 0x000000ffff0a7224 */ /* 0x000fe400078e00ff */
[----:B------:R-:W-:Y:S02]  /*6b80*/  IMAD R3, R8, R9, RZ ;  /* 0x0000000908037224 */ /* 0x000fe400078e02ff */
[----:B------:R-:W-:Y:S02]  /*6b90*/  @!UP1 ULOP3.LUT UR44, URZ, UR16, URZ, 0x33, !UPT ;  /* 0x00000010ff2c9292 */ /* 0x000fe4000f8e33ff */
[----:B------:R-:W-:Y:S01]  /*6ba0*/  UISETP.NE.AND UP1, UPT, UR38, 0x1, UPT ;  /* 0x000000012600788c */ /* 0x000fe2000bf25270 */
[----:B------:R-:W-:Y:S04]  /*6bb0*/  IMAD.HI.U32 R11, R11, R3, R10 ;  /* 0x000000030b0b7227 */ /* 0x000fe800078e000a */
[----:B------:R-:W-:Y:S05]  /*6bc0*/  IMAD.U32 R0, RZ, RZ, UR44 ;  /* 0x0000002cff007e24 */ /* 0x000fea000f8e00ff */
[----:B------:R-:W-:Y:S01]  /*6bd0*/  IABS R0, R0 ;  /* 0x0000000000007213 */ /* 0x000fe20000000000 */
[----:B------:R-:W1:Y:S04]  /*6be0*/  @!UP1 LDCU.128 UR12, c[0x0][0xc10] ;  /* 0x00018200ff0c97ac */ /* 0x000e680008000c00 */
[----:B------:R-:W-:Y:S01]  /*6bf0*/  IMAD.HI.U32 R11, R11, R0, RZ ;  /* 0x000000000b0b7227 */ /* 0x000fe200078e00ff */
[----:B------:R-:W2:Y:S03]  /*6c00*/  @!UP1 LDCU UR10, c[0x0][0xc20] ;  /* 0x00018400ff0a97ac */ /* 0x000ea60008000800 */
[----:B------:R-:W-:Y:S01]  /*6c10*/  IMAD.MOV R3, RZ, RZ, -R11 ;  /* 0x000000ffff037224 */ /* 0x000fe200078e0a0b */
[----:B------:R-:W3:Y:S03]  /*6c20*/  @!UP1 LDCU UR5, c[0x0][0xc0c] ;  /* 0x00018180ff0597ac */ /* 0x000ee60008000800 */
[C---:B------:R-:W-:Y:S01]  /*6c30*/  IMAD R0, R9.reuse, R3, R0 ;  /* 0x0000000309007224 */ /* 0x040fe200078e0200 */
[----:B-1----:R-:W-:Y:S04]  /*6c40*/  UIMAD.WIDE.U32 UR6, UR36, UR15, URZ ;  /* 0x0000000f240672a5 */ /* 0x002fe8000f8e00ff */
[----:B------:R-:W-:Y:S01]  /*6c50*/  ISETP.GT.U32.AND P1, PT, R9, R0, PT ;  /* 0x000000000900720c */ /* 0x000fe20003f24070 */
[----:B------:R-:W-:Y:S02]  /*6c60*/  UIMAD.WIDE.U32 UR8, UR37, UR12, URZ ;  /* 0x0000000c250872a5 */ /* 0x000fe4000f8e00ff */
[----:B------:R-:W-:Y:S02]  /*6c70*/  @!UP1 UISETP.NE.AND UP0, UPT, UR14, 0x1, UPT ;  /* 0x000000010e00988c */ /* 0x000fe4000bf05270 */
[----:B------:R-:W-:Y:S01]  /*6c80*/  ULOP3.LUT UR8, UR44, UR63, URZ, 0x3c, !UPT ;  /* 0x0000003f2c087292 */ /* 0x000fe2000f8e3cff */
[----:B------:R-:W-:Y:S02]  /*6c90*/  @!UP1 UMOV UR6, UR7 ;  /* 0x0000000700069c82 */ /* 0x000fe40008000000 */
[----:B------:R-:W-:Y:S01]  /*6ca0*/  @!UP1 UMOV UR4, UR9 ;  /* 0x0000000900049c82 */ /* 0x000fe20008000000 */
[----:B--2---:R-:W-:Y:S02]  /*6cb0*/  @!UP1 USHF.R.U32.HI UR6, URZ, UR10, UR6 ;  /* 0x0000000aff069299 */ /* 0x004fe40008011606 */
[----:B---3--:R-:W-:Y:S02]  /*6cc0*/  @!UP1 UISETP.NE.AND UP2, UPT, UR5, 0x1, UPT ;  /* 0x000000010500988c */ /* 0x008fe4000bf45270 */
[----:B------:R-:W-:Y:S01]  /*6cd0*/  @!UP1 USEL UR6, UR36, UR6, !UP0 ;  /* 0x0000000624069287 */ /* 0x000fe2000c000000 */
[-C--:B------:R-:W-:Y:S01]  /*6ce0*/  @!P1 IADD3 R0, PT, PT, R0, -R9.reuse, RZ ;  /* 0x8000000900009210 */ /* 0x080fe20007ffe0ff */
[----:B------:R-:W-:Y:S01]  /*6cf0*/  UISETP.GE.AND UP0, UPT, UR8, URZ, UPT ;  /* 0x000000ff0800728c */ /* 0x000fe2000bf06270 */
[----:B------:R-:W-:Y:S01]  /*6d00*/  @!P1 VIADD R11, R11, 0x1 ;  /* 0x000000010b0b9836 */ /* 0x000fe20000000000 */
[----:B------:R-:W-:Y:S01]  /*6d10*/  @!UP1 USHF.R.U32.HI UR4, URZ, UR13, UR4 ;  /* 0x0000000dff049299 */ /* 0x000fe20008011604 */
[----:B------:R-:W-:Y:S03]  /*6d20*/  ISETP.GE.U32.AND P2, PT, R0, R9, PT ;  /* 0x000000090000720c */ /* 0x000fe60003f46070 */
[----:B------:R-:W-:Y:S02]  /*6d30*/  @!UP1 USEL UR7, UR37, UR4, !UP2 ;  /* 0x0000000425079287 */ /* 0x000fe4000d000000 */
[----:B------:R-:W-:Y:S02]  /*6d40*/  UISETP.NE.AND UP2, UPT, UR63, URZ, UPT ;  /* 0x000000ff3f00728c */ /* 0x000fe4000bf45270 */
[----:B------:R-:W-:Y:S02]  /*6d50*/  @!UP1 UIADD3 UR4, UPT, UPT, -UR7, UR6, URZ ;  /* 0x0000000607049290 */ /* 0x000fe4000fffe1ff */
[----:B------:R-:W-:Y:S02]  /*6d60*/  @!UP1 UIADD3 UR6, UPT, UPT, UR7, -UR6, URZ ;  /* 0x8000000607069290 */ /* 0x000fe4000fffe0ff */
[----:B------:R-:W-:Y:S02]  /*6d70*/  @!UP1 UIMAD UR37, UR4, UR5, UR37 ;  /* 0x00000005042592a4 */ /* 0x000fe4000f8e0225 */
[----:B------:R-:W-:Y:S01]  /*6d80*/  UIADD3 UR4, UPT, UPT, -UR43, URZ, URZ ;  /* 0x000000ff2b047290 */ /* 0x000fe2000fffe1ff */
[----:B------:R-:W-:Y:S01]  /*6d90*/  @P2 VIADD R11, R11, 0x1 ;  /* 0x000000010b0b2836 */ /* 0x000fe20000000000 */
[----:B------:R-:W-:Y:S02]  /*6da0*/  @!UP1 UIMAD UR36, UR6, UR14, UR36 ;  /* 0x0000000e062492a4 */ /* 0x000fe4000f8e0224 */
[----:B------:R-:W-:Y:S02]  /*6db0*/  UIMAD UR5, UR52, UR4, UR23 ;  /* 0x00000004340572a4 */ /* 0x000fe4000f8e0217 */
[----:B------:R-:W-:Y:S01]  /*6dc0*/  UIADD3 UR4, UPT, UPT, -UR44, URZ, URZ ;  /* 0x000000ff2c047290 */ /* 0x000fe2000fffe1ff */
[----:B------:R-:W-:Y:S01]  /*6dd0*/  R2UR UR45, R11 ;  /* 0x000000000b2d72ca */ /* 0x000fe200000e0000 */
[----:B------:R-:W-:Y:S02]  /*6de0*/  USHF.L.U32 UR50, UR5, 0x7, URZ ;  /* 0x0000000705327899 */ /* 0x000fe400080006ff */
[----:B------:R-:W-:Y:S10]  /*6df0*/  UIMAD UR43, UR16, UR4, UR43 ;  /* 0x00000004102b72a4 */ /* 0x000ff4000f8e022b */
[----:B------:R-:W-:Y:S02]  /*6e00*/  @!UP0 UIADD3 UR45, UPT, UPT, -UR45, URZ, URZ ;  /* 0x000000ff2d2d8290 */ /* 0x000fe4000fffe1ff */
[----:B------:R-:W-:Y:S02]  /*6e10*/  ULOP3.LUT UP0, URZ, UR11, 0x1b0, URZ, 0xc0, !UPT ;  /* 0x000001b00bff7892 */ /* 0x000fe4000f80c0ff */
[----:B------:R-:W-:Y:S04]  /*6e20*/  @!UP2 ULOP3.LUT UR45, URZ, UR63, URZ, 0x33, !UPT ;  /* 0x0000003fff2da292 */ /* 0x000fe8000f8e33ff */
[----:B------:R-:W-:Y:S04]  /*6e30*/  UIADD3 UR6, UPT, UPT, -UR45, URZ, URZ ;  /* 0x000000ff2d067290 */ /* 0x000fe8000fffe1ff */
[----:B------:R-:W-:Y:S01]  /*6e40*/  UIMAD UR44, UR63, UR6, UR44 ;  /* 0x000000063f2c72a4 */ /* 0x000fe2000f8e022c */
[----:B------:R-:W-:Y:S11]  /*6e50*/  BRA.U !UP0, `(.L_x_87) ;  /* 0x0000000108407547 */ /* 0x000ff6000b800000 */
[----:B------:R-:W1:Y:S01]  /*6e60*/  LDCU.64 UR8, c[0x4][0x80] ;  /* 0x01001000ff0877ac */ /* 0x000e620008000a00 */
[----:B------:R-:W-:Y:S01]  /*6e70*/  MOV R15, 0x0 ;  /* 0x00000000000f7802 */ /* 0x000fe20000000f00 */
[----:B------:R-:W-:Y:S02]  /*6e80*/  HFMA2 R12, -RZ, RZ, 0, 5.9604644775390625e-08 ;  /* 0x00000001ff0c7431 */ /* 0x000fe400000001ff */
[----:B------:R-:W-:Y:S02]  /*6e90*/  IMAD.MOV.U32 R8, RZ, RZ, 0x70 ;  /* 0x00000070ff087424 */ /* 0x000fe400078e00ff */
[----:B------:R-:W-:Y:S01]  /*6ea0*/  IMAD.MOV.U32 R13, RZ, RZ, RZ ;  /* 0x000000ffff0d7224 */ /* 0x000fe200078e00ff */
[----:B------:R-:W2:Y:S01]  /*6eb0*/  LDCU.64 UR6, c[0x4][0x88] ;  /* 0x01001100ff0677ac */ /* 0x000ea20008000a00 */
[----:B------:R-:W3:Y:S01]  /*6ec0*/  LDC.64 R14, c[0x4][R15] ;  /* 0x010000000f0e7b82 */ /* 0x000ee20000000a00 */
[----:B------:R-:W4:Y:S01]  /*6ed0*/  LDCU.64 UR4, c[0x4][0x8] ;  /* 0x01000100ff0477ac */ /* 0x000f220008000a00 */
[----:B-1----:R-:W-:Y:S01]  /*6ee0*/  MOV R5, UR9 ;  /* 0x0000000900057c02 */ /* 0x002fe20008000f00 */
[----:B------:R-:W-:Y:S01]  /*6ef0*/  IMAD.U32 R4, RZ, RZ, UR8 ;  /* 0x00000008ff047e24 */ /* 0x000fe2000f8e00ff */
[----:B--2---:R-:W-:Y:S01]  /*6f00*/  MOV R7, UR7 ;  /* 0x0000000700077c02 */ /* 0x004fe20008000f00 */
[----:B------:R-:W-:Y:S01]  /*6f10*/  IMAD.U32 R6, RZ, RZ, UR6 ;  /* 0x00000006ff067e24 */ /* 0x000fe2000f8e00ff */
[----:B----4-:R-:W-:Y:S01]  /*6f20*/  MOV R11, UR5 ;  /* 0x00000005000b7c02 */ /* 0x010fe20008000f00 */
[----:B------:R-:W-:Y:S02]  /*6f30*/  IMAD.U32 R10, RZ, RZ, UR4 ;  /* 0x00000004ff0a7e24 */ /* 0x000fe4000f8e00ff */
[----:B------:R-:W-:Y:S07]  /*6f40*/  LEPC R20, `(.L_x_87) ;  /* 0x000000001014794e */ /* 0x000fee0000000000 */
[----:B---3-5:R-:W-:Y:S05]  /*6f50*/  CALL.ABS.NOINC R14 ;  /* 0x000000000e007343 */ /* 0x028fea0003c00000 */
.L_x_87:
[----:B------:R-:W-:Y:S01]  /*6f60*/  LOP3.LUT P0, RZ, R101, 0x1b0, RZ, 0xc0, !PT ;  /* 0x000001b065ff7812 */ /* 0x000fe2000780c0ff */
[----:B------:R-:W-:Y:S11]  /*6f70*/  BSSY.RECONVERGENT B6, `(.L_x_88) ;  /* 0x0000013000067945 */ /* 0x000ff60003800200 */
[----:B------:R-:W-:Y:S01]  /*6f80*/  @!UPT UIADD3 URZ, UPT, UPT, URZ, URZ, URZ ;  /* 0x000000fffffff290 */ /* 0x000fe2000fffe0ff */
[----:B------:R-:W-:Y:S05]  /*6f90*/  @!P0 BRA `(.L_x_89) ;  /* 0x0000000000408947 */ /* 0x000fea0003800000 */
        /* <DEDUP_REMOVED lines=16> */
.L_x_89:
[----:B------:R-:W-:Y:S05]  /*70a0*/  BSYNC.RECONVERGENT B6 ;  /* 0x0000000000067941 */ /* 0x000fea0003800200 */
.L_x_88:
[----:B------:R-:W-:Y:S02]  /*70b0*/  R2UR UR6, R99 ;  /* 0x00000000630672ca */ /* 0x000fe400000e0000 */
[----:B------:R-:W-:Y:S02]  /*70c0*/  R2UR UR5, R97 ;  /* 0x00000000610572ca */ /* 0x000fe400000e0000 */
[----:B------:R-:W-:Y:S02]  /*70d0*/  R2UR UR4, R96 ;  /* 0x00000000600472ca */ /* 0x000fe400000e0000 */
[----:B------:R-:W-:Y:S02]  /*70e0*/  ISETP.NE.U32.AND P4, PT, R84, RZ, PT ;  /* 0x000000ff5400720c */ /* 0x000fe40003f85070 */
[----:B------:R-:W-:Y:S02]  /*70f0*/  ISETP.NE.U32.AND P2, PT, RZ, UR54, PT ;  /* 0x00000036ff007c0c */ /* 0x000fe4000bf45070 */
[----:B------:R-:W-:Y:S02]  /*7100*/  ISETP.NE.AND.EX P4, PT, R85, RZ, PT, P4 ;  /* 0x000000ff5500720c */ /* 0x000fe40003f85340 */
[----:B------:R-:W-:Y:S01]  /*7110*/  ISETP.NE.AND.EX P2, PT, RZ, UR55, PT, P2 ;  /* 0x00000037ff007c0c */ /* 0x000fe2000bf45320 */
[----:B------:R-:W-:Y:S02]  /*7120*/  UISETP.NE.AND UP2, UPT, UR6, URZ, UPT ;  /* 0x000000ff0600728c */ /* 0x000fe4000bf45270 */
[----:B------:R-:W-:Y:S04]  /*7130*/  UISETP.NE.U32.AND UP0, UPT, UR5, URZ, UPT ;  /* 0x000000ff0500728c */ /* 0x000fe8000bf05070 */
[----:B------:R-:W-:Y:S01]  /*7140*/  UISETP.NE.AND.EX UP1, UPT, UR4, URZ, UPT, UP0 ;  /* 0x000000ff0400728c */ /* 0x000fe2000bf25300 */
[----:B------:R-:W-:Y:S01]  /*7150*/  PLOP3.LUT P1, PT, PT, PT, UP2, 0x80, 0x8 ;  /* 0x000000000008781c */ /* 0x000fe20003f2f028 */
[----:B------:R-:W-:Y:S03]  /*7160*/  UPLOP3.LUT UP0, UPT, UPT, UPT, UPT, 0x40, 0x4 ;  /* 0x000000000004789c */ /* 0x000fe60003f0e870 */
[----:B------:R-:W-:Y:S06]  /*7170*/  @UP2 UPLOP3.LUT UP0, UPT, UPT, UPT, UP1, 0x80, 0x8 ;  /* 0x000000000008289c */ /* 0x000fec0003f0f010 */
[----:B------:R-:W-:Y:S01]  /*7180*/  PLOP3.LUT P0, PT, PT, PT, UP0, 0x80, 0x8 ;  /* 0x000000000008781c */ /* 0x000fe20003f0f008 */
[----:B------:R-:W-:Y:S01]  /*7190*/  @!UPT UIADD3 URZ, UPT, UPT, URZ, URZ, URZ ;  /* 0x000000fffffff290 */ /* 0x000fe2000fffe0ff */
[----:B------:R-:W-:Y:S11]  /*71a0*/  BRA.U !UP1, `(.L_x_90) ;  /* 0x0000000109407547 */ /* 0x000ff6000b800000 */
[----:B------:R-:W-:Y:S01]  /*71b0*/  UISETP.NE.U32.AND UP0, UPT, UR54, URZ, UPT ;  /* 0x000000ff3600728c */ /* 0x000fe2000bf05070 */
[----:B------:R-:W-:Y:S01]  /*71c0*/  R2UR UR6, R97 ;  /* 0x00000000610672ca */ /* 0x000fe200000e0000 */
[----:B------:R-:W1:Y:S01]  /*71d0*/  LDCU.64 UR8, c[0x0][0x358] ;  /* 0x00006b00ff0877ac */ /* 0x000e620008000a00 */
[----:B------:R-:W-:Y:S02]  /*71e0*/  HFMA2 R94, -RZ, RZ, 0, 5.9604644775390625e-08 ;  /* 0x00000001ff5e7431 */ /* 0x000fe400000001ff */
[----:B------:R-:W-:Y:S01]  /*71f0*/  IMAD.MOV.U32 R0, RZ, RZ, 0x1 ;  /* 0x00000001ff007424 */ /* 0x000fe200078e00ff */
[----:B------:R-:W-:Y:S06]  /*7200*/  UISETP.NE.AND.EX UP0, UPT, UR55, URZ, UPT, UP0 ;  /* 0x000000ff3700728c */ /* 0x000fec000bf05300 */
[----:B------:R-:W-:Y:S05]  /*7210*/  PLOP3.LUT P3, PT, PT, PT, UP0, 0x80, 0x8 ;  /* 0x000000000008781c */ /* 0x000fea0003f6f008 */
[----:B------:R-:W2:Y:S01]  /*7220*/  @UP0 LDCU.64 UR4, c[0x0][0x988] ;  /* 0x00013100ff0407ac */ /* 0x000ea20008000a00 */
[----:B------:R-:W-:Y:S07]  /*7230*/  @UP0 UIMAD UR6, UR51, UR6, URZ ;  /* 0x00000006330602a4 */ /* 0x000fee000f8e02ff */
[----:B------:R-:W-:Y:S01]  /*7240*/  @!P3 PRMT R94, R0, 0x7610, R94 ;  /* 0x00007610005eb816 */ /* 0x000fe2000000005e */
[----:B--2---:R-:W-:Y:S06]  /*7250*/  @UP0 UIMAD.WIDE UR4, UR6, 0x4, UR4 ;  /* 0x00000004060408a5 */ /* 0x004fec000f8e0204 */
[----:B------:R-:W-:Y:S02]  /*7260*/  IMAD.U32 R4, RZ, RZ, UR4 ;  /* 0x00000004ff047e24 */ /* 0x000fe4000f8e00ff */
[----:B------:R-:W-:Y:S03]  /*7270*/  IMAD.U32 R5, RZ, RZ, UR5 ;  /* 0x00000005ff057e24 */ /* 0x000fe6000f8e00ff */
[----:B------:R-:W2:Y:S02]  /*7280*/  @!UP0 LDCU UR4, c[0x0][0x980] ;  /* 0x00013000ff0487ac */ /* 0x000ea40008000800 */
[----:B-1---5:R1:W5:Y:S02]  /*7290*/  @P3 LDG.E R41, desc[UR8][R4.64] ;  /* 0x0000000804293981 */ /* 0x022364000c1e1900 */
[----:B-12---:R-:W-:Y:S02]  /*72a0*/  @!P3 MOV R41, UR4 ;  /* 0x000000040029bc02 */ /* 0x006fe40008000f00 */
.L_x_90:
[----:B------:R-:W-:Y:S05]  /*72b0*/  @!P4 BRA `(.L_x_91) ;  /* 0x000000000024c947 */ /* 0x000fea0003800000 */
[----:B------:R-:W-:Y:S01]  /*72c0*/  ISETP.NE.U32.AND P3, PT, R74, RZ, PT ;  /* 0x000000ff4a00720c */ /* 0x000fe20003f65070 */
[----:B------:R-:W1:Y:S03]  /*72d0*/  LDCU.64 UR4, c[0x0][0x358] ;  /* 0x00006b00ff0477ac */ /* 0x000e660008000a00 */
[----:B------:R-:W-:Y:S11]  /*72e0*/  ISETP.NE.AND.EX P3, PT, R75, RZ, PT, P3 ;  /* 0x000000ff4b00720c */ /* 0x000ff60003f65330 */
[----:B------:R-:W-:Y:S02]  /*72f0*/  @!UPT UIADD3 URZ, UPT, UPT, URZ, URZ, URZ ;  /* 0x000000fffffff290 */ /* 0x000fe4000fffe0ff */
[----:B------:R-:W2:Y:S01]  /*7300*/  @P3 LDC.64 R4, c[0x0][0x9a8] ;  /* 0x00026a00ff043b82 */ /* 0x000ea20000000a00 */
[----:B------:R-:W-:Y:S04]  /*7310*/  @P3 IMAD R0, R84, UR51, RZ ;  /* 0x0000003354003c24 */ /* 0x000fe8000f8e02ff */
[----:B--2---:R-:W-:Y:S05]  /*7320*/  @P3 IMAD.WIDE R4, R0, 0x4, R4 ;  /* 0x0000000400043825 */ /* 0x004fea00078e0204 */
[----:B-1---5:R1:W5:Y:S02]  /*7330*/  @P3 LDG.E R38, desc[UR4][R4.64] ;  /* 0x0000000404263981 */ /* 0x022364000c1e1900 */
[----:B-1----:R-:W2:Y:S02]  /*7340*/  @!P3 LDC R38, c[0x0][0x9a0] ;  /* 0x00026800ff26bb82 */ /* 0x002ea40000000800 */
.L_x_91:
[----:B-----5:R-:W-:Y:S01]  /*7350*/  FSETP.NEU.AND P4, PT, R41, RZ, PT ;  /* 0x000000ff2900720b */ /* 0x020fe20003f8d000 */
[----:B------:R-:W-:Y:S01]  /*7360*/  BSSY B1, `(.L_x_92) ;  /* 0x000003c000017945 */ /* 0x000fe20003800000 */
[----:B------:R-:W-:Y:S01]  /*7370*/  SEL R6, RZ, 0xffffffff, P2 ;  /* 0xffffffffff067807 */ /* 0x000fe20001000000 */
[----:B------:R-:W-:Y:S01]  /*7380*/  IMAD.MOV.U32 R108, RZ, RZ, 0x1 ;  /* 0x00000001ff6c7424 */ /* 0x000fe200078e00ff */
[----:B------:R-:W-:Y:S01]  /*7390*/  LOP3.LUT P3, RZ, R94, 0xff, RZ, 0xc0, !PT ;  /* 0x000000ff5eff7812 */ /* 0x000fe2000786c0ff */
[----:B------:R-:W-:Y:S01]  /*73a0*/  IMAD.IADD R39, R37, 0x1, R2 ;  /* 0x0000000125277824 */ /* 0x000fe200078e0202 */
[----:B------:R-:W-:Y:S02]  /*73b0*/  @P1 SEL R3, RZ, 0xffffffff, P4 ;  /* 0xffffffffff031807 */ /* 0x000fe40002000000 */
[----:B------:R-:W-:Y:S02]  /*73c0*/  CS2R R82, SRZ ;  /* 0x0000000000527805 */ /* 0x000fe4000001ff00 */
[----:B------:R-:W-:Y:S02]  /*73d0*/  LEA R0, R88, UR49, 0x3 ;  /* 0x0000003158007c11 */ /* 0x000fe4000f8e18ff */
[----:B------:R-:W-:Y:S02]  /*73e0*/  CS2R R80, SRZ ;  /* 0x0000000000507805 */ /* 0x000fe4000001ff00 */
[----:B------:R-:W-:Y:S02]  /*73f0*/  @P0 SEL R3, R6, R3, !P3 ;  /* 0x0000000306030207 */ /* 0x000fe40005800000 */
[----:B------:R-:W-:Y:S02]  /*7400*/  CS2R R78, SRZ ;  /* 0x00000000004e7805 */ /* 0x000fe4000001ff00 */
[----:B------:R-:W-:Y:S02]  /*7410*/  LEA R103, R36, UR49, 0x3 ;  /* 0x0000003124677c11 */ /* 0x000fe4000f8e18ff */
[----:B------:R-:W-:Y:S02]  /*7420*/  CS2R R76, SRZ ;  /* 0x00000000004c7805 */ /* 0x000fe4000001ff00 */
[----:B------:R-:W-:Y:S02]  /*7430*/  @P1 LOP3.LUT R3, R3, 0x1, RZ, 0xc0, !PT ;  /* 0x0000000103031812 */ /* 0x000fe400078ec0ff */
[----:B------:R-:W-:Y:S02]  /*7440*/  SHF.L.U32 R4, R90, 0x1f, RZ ;  /* 0x0000001f5a047819 */ /* 0x000fe400000006ff */
[----:B------:R-:W-:Y:S02]  /*7450*/  ISETP.NE.U32.OR P6, PT, R3, 0x1, !P1 ;  /* 0x000000010300780c */ /* 0x000fe40004fc5470 */
[----:B------:R-:W-:Y:S02]  /*7460*/  PLOP3.LUT P2, PT, PT, PT, UP1, 0x80, 0x8 ;  /* 0x000000000008781c */ /* 0x000fe40003f4f018 */
[----:B------:R-:W-:Y:S02]  /*7470*/  SEL R3, RZ, 0xffffffff, P4 ;  /* 0xffffffffff037807 */ /* 0x000fe40002000000 */
[----:B------:R-:W-:Y:S07]  /*7480*/  P2R R102, PR, RZ, 0x40 ;  /* 0x00000040ff667803 */ /* 0x000fee0000000000 */
[----:B------:R-:W-:Y:S02]  /*7490*/  @P6 SHF.L.U32 R5, R87, 0x1f, RZ ;  /* 0x0000001f57056819 */ /* 0x000fe400000006ff */
[----:B------:R-:W-:Y:S02]  /*74a0*/  @P2 SEL R3, R6, R3, !P3 ;  /* 0x0000000306032207 */ /* 0x000fe40005800000 */
[----:B------:R-:W1:Y:S02]  /*74b0*/  @P6 SYNCS.PHASECHK.TRANS64.TRYWAIT P1, [R0+URZ+0x110], R5 ;  /* 0x00011005000065a7 */ /* 0x000e6400080211ff */
[----:B------:R-:W-:Y:S04]  /*74c0*/  LOP3.LUT R3, R3, 0x1, RZ, 0xc0, !PT ;  /* 0x0000000103037812 */ /* 0x000fe800078ec0ff */
[----:B------:R-:W-:Y:S04]  /*74d0*/  ISETP.NE.U32.AND P5, PT, R3, 0x1, PT ;  /* 0x000000010300780c */ /* 0x000fe80003fa5070 */
[----:B------:R-:W-:Y:S01]  /*74e0*/  P2R R109, PR, RZ, 0x20 ;  /* 0x00000020ff6d7803 */ /* 0x000fe20000000000 */
[----:B------:R3:W4:Y:S01]  /*74f0*/  SYNCS.PHASECHK.TRANS64.TRYWAIT P0, [R103+URZ+0x150], R4 ;  /* 0x00015004670075a7 */ /* 0x00072200080011ff */
[----:B-1----:R-:W-:Y:S01]  /*7500*/  @P6 SEL R108, RZ, 0x1, !P1 ;  /* 0x00000001ff6c6807 */ /* 0x002fe20004800000 */
[----:B---3--:R-:W-:Y:S06]  /*7510*/  @!P6 BRA `(.L_x_93) ;  /* 0x000000000080e947 */ /* 0x008fec0003800000 */
[----:B------:R-:W-:Y:S01]  /*7520*/  @P5 IMAD R6, R88, 0x1000, R91 ;  /* 0x0000100058065824 */ /* 0x000fe200078e025b */
[----:B------:R-:W1:Y:S01]  /*7530*/  S2R R2, SR_CgaCtaId ;  /* 0x0000000000027919 */ /* 0x000e620000008800 */
[----:B------:R-:W-:Y:S01]  /*7540*/  ISETP.NE.AND P1, PT, R108, RZ, PT ;  /* 0x000000ff6c00720c */ /* 0x000fe20003f25270 */
[----:B------:R-:W-:Y:S01]  /*7550*/  BSSY B0, `(.L_x_94) ;  /* 0x000000b000007945 */ /* 0x000fe20003800000 */
[----:B------:R-:W-:Y:S01]  /*7560*/  @P5 VIADD R5, R6, UR49 ;  /* 0x0000003106055c36 */ /* 0x000fe20008000000 */
[----:B------:R-:W-:Y:S02]  /*7570*/  CS2R R78, SRZ ;  /* 0x00000000004e7805 */ /* 0x000fe4000001ff00 */
[----:B------:R-:W-:Y:S02]  /*7580*/  CS2R R76, SRZ ;  /* 0x00000000004c7805 */ /* 0x000fe4000001ff00 */
[----:B------:R-:W-:Y:S01]  /*7590*/  CS2R R82, SRZ ;  /* 0x0000000000527805 */ /* 0x000fe2000001ff00 */
[----:B------:R-:W-:Y:S01]  /*75a0*/  @P5 IMAD R5, R92, -0x10, R5 ;  /* 0xfffffff05c055824 */ /* 0x000fe200078e0205 */
[----:B------:R-:W-:Y:S04]  /*75b0*/  CS2R R80, SRZ ;  /* 0x0000000000507805 */ /* 0x000fe8000001ff00 */
[----:B------:R-:W-:Y:S05]  /*75c0*/  @P1 BRA `(.L_x_95) ;  /* 0x00000000000c1947 */ /* 0x000fea0003800000 */
[----:B------:R-:W-:Y:S04]  /*75d0*/  SHF.L.U32 R3, R87, 0x1f, RZ ;  /* 0x0000001f57037819 */ /* 0x000fe800000006ff */
[----:B------:R-:W3:Y:S02]  /*75e0*/  SYNCS.PHASECHK.TRANS64.TRYWAIT P1, [R0+URZ+0x110], R3 ;  /* 0x00011003000075a7 */ /* 0x000ee400080211ff */
[----:B---3--:R-:W-:Y:S05]  /*75f0*/  @!P1 BRA `(.L_x_96) ;  /* 0x0000002400cc9947 */ /* 0x008fea0003800000 */
.L_x_95:
[----:B------:R-:W-:Y:S05]  /*7600*/  BSYNC B0 ;  /* 0x0000000000007941 */ /* 0x000fea0003800000 */
.L_x_94:
[----:B------:R-:W-:Y:S01]  /*7610*/  ISETP.NE.AND P1, PT, R109, RZ, PT ;  /* 0x000000ff6d00720c */ /* 0x000fe20003f25270 */
[----:B---3--:R-:W-:Y:S02]  /*7620*/  VIADD R3, R0, 0x120 ;  /* 0x0000012000037836 */ /* 0x008fe40000000000 */
[----:B------:R-:W-:Y:S03]  /*7630*/  VIADD R88, R88, 0x1 ;  /* 0x0000000158587836 */ /* 0x000fe60000000000 */
[----:B-1----:R-:W-:Y:S07]  /*7640*/  PRMT R2, R2, 0x654, R3 ;  /* 0x0000065402027816 */ /* 0x002fee0000000003 */
[----:B------:R1:W3:Y:S04]  /*7650*/  @P1 LDS.128 R76, [R6+UR49+0x200] ;  /* 0x00020031064c1984 */ /* 0x0002e80008000c00 */
[----:B------:R1:W1:Y:S01]  /*7660*/  @P1 LDS.128 R80, [R5+0x210] ;  /* 0x0002100005501984 */ /* 0x0002620000000c00 */
[C---:B------:R-:W-:Y:S01]  /*7670*/  ISETP.NE.AND P1, PT, R88.reuse, 0x2, PT ;  /* 0x000000025800780c */ /* 0x040fe20003f25270 */
[----:B------:R-:W-:Y:S01]  /*7680*/  @!PT LDS RZ, [RZ] ;  /* 0x00000000fffff984 */ /* 0x000fe20000000800 */
[----:B------:R-:W-:Y:S01]  /*7690*/  @!PT LDS RZ, [RZ] ;  /* 0x00000000fffff984 */ /* 0x000fe20000000800 */
[----:B------:R-:W-:Y:S01]  /*76a0*/  @!PT LDS RZ, [RZ] ;  /* 0x00000000fffff984 */ /* 0x000fe20000000800 */
[----:B------:R-:W-:Y:S01]  /*76b0*/  @!PT LDS RZ, [RZ] ;  /* 0x00000000fffff984 */ /* 0x000fe20000000800 */
[----:B------:R5:W-:Y:S06]  /*76c0*/  MEMBAR.ALL.CTA ;  /* 0x0000000000007992 */ /* 0x000bec0000008000 */
[----:B-----5:R-:W5:Y:S01]  /*76d0*/  FENCE.VIEW.ASYNC.S ;  /* 0x00000000000073c6 */ /* 0x020f620000000000 */
[----:B------:R-:W-:Y:S02]  /*76e0*/  SEL R0, RZ, 0x1, P1 ;  /* 0x00000001ff007807 */ /* 0x000fe40000800000 */
[----:B------:R-:W-:Y:S02]  /*76f0*/  SEL R88, R88, RZ, P1 ;  /* 0x000000ff58587207 */ /* 0x000fe40000800000 */
[----:B------:R-:W-:Y:S01]  /*7700*/  LOP3.LUT R87, R87, R0, RZ, 0x3c, !PT ;  /* 0x0000000057577212 */ /* 0x000fe200078e3cff */
[----:B-----5:R1:W-:Y:S06]  /*7710*/  SYNCS.ARRIVE.TRANS64.RED.A1T0 RZ, [R2+URZ], RZ ;  /* 0x000000ff02ff79a7 */ /* 0x0203ec00081004ff */
.L_x_93:
[----:B------:R-:W-:Y:S05]  /*7720*/  BSYNC B1 ;  /* 0x0000000000017941 */ /* 0x000fea0003800000 */
.L_x_92:
[----:B------:R-:W-:Y:S04]  /*7730*/  SHF.R.U32.HI R0, RZ, 0x15, R39 ;  /* 0x00000015ff007819 */ /* 0x000fe80000011627 */
[----:B------:R-:W-:Y:S01]  /*7740*/  LOP3.LUT P1, RZ, R0, 0x3, R95, 0x48, !PT ;  /* 0x0000000300ff7812 */ /* 0x000fe2000782485f */
[----:B------:R-:W-:Y:S01]  /*7750*/  @!UPT UIADD3 URZ, UPT, UPT, URZ, URZ, URZ ;  /* 0x000000fffffff290 */ /* 0x000fe2000fffe0ff */
[----:B----4-:R-:W-:Y:S11]  /*7760*/  @P0 BRA `(.L_x_97) ;  /* 0x0000000000080947 */ /* 0x010ff60003800000 */
[----:B------:R-:W4:Y:S02]  /*7770*/  SYNCS.PHASECHK.TRANS64.TRYWAIT P0, [R103+URZ+0x150], R4 ;  /* 0x00015004670075a7 */ /* 0x000f2400080011ff */
[----:B----4-:R-:W-:Y:S05]  /*7780*/  @!P0 BRA `(.L_x_98) ;  /* 0x00000024007c8947 */ /* 0x010fea0003800000 */
.L_x_97:
[----:B------:R-:W-:Y:S04]  /*7790*/  BSSY.RECONVERGENT B6, `(.L_x_99) ;  /* 0x0000012000067945 */ /* 0x000fe80003800200 */
[----:B------:R-:W-:Y:S05]  /*77a0*/  @!P1 BRA `(.L_x_100) ;  /* 0x0000000000409947 */ /* 0x000fea0003800000 */
[----:B------:R-:W5:Y:S01]  /*77b0*/  LDCU.64 UR8, c[0x4][0x70] ;  /* 0x01000e00ff0877ac */ /* 0x000f620008000a00 */
[----:B------:R-:W-:Y:S01]  /*77c0*/  MOV R3, 0x0 ;  /* 0x0000000000037802 */ /* 0x000fe20000000f00 */
[----:B------:R-:W-:Y:S02]  /*77d0*/  HFMA2 R12, -RZ, RZ, 0, 5.9604644775390625e-08 ;  /* 0x00000001ff0c7431 */ /* 0x000fe400000001ff */
[----:B------:R-:W-:Y:S02]  /*77e0*/  IMAD.MOV.U32 R8, RZ, RZ, 0x192 ;  /* 0x00000192ff087424 */ /* 0x000fe400078e00ff */
[----:B------:R-:W-:Y:S01]  /*77f0*/  IMAD.MOV.U32 R13, RZ, RZ, RZ ;  /* 0x000000ffff0d7224 */ /* 0x000fe200078e00ff */
[----:B------:R-:W2:Y:S01]  /*7800*/  LDCU.64 UR6, c[0x4][0x78] ;  /* 0x01000f00ff0677ac */ /* 0x000ea20008000a00 */
[----:B-1----:R-:W1:Y:S01]  /*7810*/  LDC.64 R2, c[0x4][R3] ;  /* 0x0100000003027b82 */ /* 0x002e620000000a00 */
[----:B------:R-:W3:Y:S01]  /*7820*/  LDCU.64 UR4, c[0x4][0x10] ;  /* 0x01000200ff0477ac */ /* 0x000ee20008000a00 */
[----:B-----5:R-:W-:Y:S01]  /*7830*/  MOV R5, UR9 ;  /* 0x0000000900057c02 */ /* 0x020fe20008000f00 */
[----:B----4-:R-:W-:Y:S01]  /*7840*/  IMAD.U32 R4, RZ, RZ, UR8 ;  /* 0x00000008ff047e24 */ /* 0x010fe2000f8e00ff */
[----:B--2---:R-:W-:Y:S01]  /*7850*/  MOV R7, UR7 ;  /* 0x0000000700077c02 */ /* 0x004fe20008000f00 */
[----:B------:R-:W-:Y:S01]  /*7860*/  IMAD.U32 R6, RZ, RZ, UR6 ;  /* 0x00000006ff067e24 */ /* 0x000fe2000f8e00ff */
[----:B---3--:R-:W-:Y:S01]  /*7870*/  MOV R11, UR5 ;  /* 0x00000005000b7c02 */ /* 0x008fe20008000f00 */
[----:B------:R-:W-:Y:S02]  /*7880*/  IMAD.U32 R10, RZ, RZ, UR4 ;  /* 0x00000004ff0a7e24 */ /* 0x000fe4000f8e00ff */
[----:B------:R-:W-:Y:S07]  /*7890*/  LEPC R20, `(.L_x_100) ;  /* 0x000000001014794e */ /* 0x000fee0000000000 */
[----:B-1----:R-:W-:Y:S05]  /*78a0*/  CALL.ABS.NOINC R2 ;  /* 0x0000000002007343 */ /* 0x002fea0003c00000 */
.L_x_100:
[----:B------:R-:W-:Y:S05]  /*78b0*/  BSYNC.RECONVERGENT B6 ;  /* 0x0000000000067941 */ /* 0x000fea0003800200 */
.L_x_99:
[-C--:B---3--:R-:W-:Y:S01]  /*78c0*/  F2FP.F16.E4M3.UNPACK_B R42, R76.reuse ;  /* 0x0000004cff2a723e */ /* 0x088fe200020006ff */
[----:B------:R-:W-:Y:S05]  /*78d0*/  WARPSYNC.ALL ;  /* 0x0000000000007948 */ /* 0x000fea0003800000 */
[----:B------:R-:W-:Y:S01]  /*78e0*/  R2UR UR4, R39 ;  /* 0x00000000270472ca */ /* 0x000fe200000e0000 */
[--C-:B------:R-:W-:Y:S01]  /*78f0*/  HADD2.F32 R40, -RZ, R42.reuse.H0_H0 ;  /* 0x2000002aff287230 */ /* 0x100fe20000004100 */
[----:B------:R-:W-:Y:S01]  /*7900*/  F2FP.F16.E4M3.UNPACK_B R44, R76.H1 ;  /* 0x0000004cff2c723e */ /* 0x000fe200030006ff */
[----:B------:R-:W-:Y:S01]  /*7910*/  HADD2.F32 R43, -RZ, R42.H1_H1 ;  /* 0x3000002aff2b7230 */ /* 0x000fe20000004100 */
[-C--:B------:R-:W-:Y:S01]  /*7920*/  F2FP.F16.E4M3.UNPACK_B R46, R77.reuse ;  /* 0x0000004dff2e723e */ /* 0x080fe200020006ff */
[----:B------:R-:W-:Y:S01]  /*7930*/  BSSY.RECONVERGENT B0, `(.L_x_101) ;  /* 0x0000099000007945 */ /* 0x000fe20003800200 */
[----:B------:R-:W-:Y:S01]  /*7940*/  F2FP.F16.E4M3.UNPACK_B R48, R77.H1 ;  /* 0x0000004dff30723e */ /* 0x000fe200030006ff */
[--C-:B------:R-:W-:Y:S01]  /*7950*/  HADD2.F32 R42, -RZ, R44.reuse.H0_H0 ;  /* 0x2000002cff2a7230 */ /* 0x100fe20000004100 */
[-C--:B------:R-:W-:Y:S01]  /*7960*/  F2FP.F16.E4M3.UNPACK_B R50, R78.reuse ;  /* 0x0000004eff32723e */ /* 0x080fe200020006ff */
[----:B------:R-:W-:Y:S01]  /*7970*/  HADD2.F32 R44, -RZ, R44.H1_H1 ;  /* 0x3000002cff2c7230 */ /* 0x000fe20000004100 */
[----:B------:R-:W-:Y:S01]  /*7980*/  F2FP.F16.E4M3.UNPACK_B R52, R78.H1 ;  /* 0x0000004eff34723e */ /* 0x000fe200030006ff */
[--C-:B------:R-:W-:Y:S01]  /*7990*/  HADD2.F32 R45, -RZ, R46.reuse.H0_H0 ;  /* 0x2000002eff2d7230 */ /* 0x100fe20000004100 */
[----:B------:R-:W-:Y:S01]  /*79a0*/  F2FP.F16.E4M3.UNPACK_B R54, R79 ;  /* 0x0000004fff36723e */ /* 0x000fe200020006ff */
[----:B-1--4-:R-:W-:Y:S01]  /*79b0*/  LDTM.16dp32bit_t0_t15.x32 R4, tmem[UR4] ;  /* 0x00000004000479ee */ /* 0x012fe20008a80000 */
[----:B------:R-:W2:Y:S01]  /*79c0*/  LDTM.16dp32bit_t16_t31.x32 R4, tmem[UR4+0x20] ;  /* 0x00002004000479ee */ /* 0x000ea20008aa0000 */
[----:B------:R-:W-:Y:S01]  /*79d0*/  IADD3 R111, PT, PT, R91, UR49, RZ ;  /* 0x000000315b6f7c10 */ /* 0x000fe2000fffe0ff */
[----:B------:R-:W-:Y:S01]  /*79e0*/  HADD2.F32 R46, -RZ, R46.H1_H1 ;  /* 0x3000002eff2e7230 */ /* 0x000fe20000004100 */
[----:B------:R-:W-:Y:S01]  /*79f0*/  SHF.L.U32 R110, R100, 0x4, RZ ;  /* 0x00000004646e7819 */ /* 0x000fe200000006ff */
[--C-:B------:R-:W-:Y:S01]  /*7a00*/  HADD2.F32 R49, -RZ, R50.reuse.H0_H0 ;  /* 0x20000032ff317230 */ /* 0x100fe20000004100 */
[----:B------:R-:W-:Y:S01]  /*7a10*/  ISETP.NE.AND P6, PT, R102, RZ, PT ;  /* 0x000000ff6600720c */ /* 0x000fe20003fc5270 */
[----:B------:R-:W-:Y:S01]  /*7a20*/  HADD2.F32 R50, -RZ, R50.H1_H1 ;  /* 0x30000032ff327230 */ /* 0x000fe20000004100 */
[----:B------:R-:W-:Y:S01]  /*7a30*/  F2FP.F16.E4M3.UNPACK_B R58, R80 ;  /* 0x00000050ff3a723e */ /* 0x000fe200020006ff */
[--C-:B------:R-:W-:Y:S01]  /*7a40*/  HADD2.F32 R53, -RZ, R54.reuse.H0_H0 ;  /* 0x20000036ff357230 */ /* 0x100fe20000004100 */
[----:B------:R-:W-:Y:S01]  /*7a50*/  F2FP.F16.E4M3.UNPACK_B R62, R81 ;  /* 0x00000051ff3e723e */ /* 0x000fe200020006ff */
[----:B------:R-:W-:Y:S01]  /*7a60*/  HADD2.F32 R54, -RZ, R54.H1_H1 ;  /* 0x30000036ff367230 */ /* 0x000fe20000004100 */
[----:B------:R-:W-:Y:S01]  /*7a70*/  F2FP.F16.E4M3.UNPACK_B R66, R82 ;  /* 0x00000052ff42723e */ /* 0x000fe200020006ff */
[--C-:B------:R-:W-:Y:S01]  /*7a80*/  HADD2.F32 R57, -RZ, R58.reuse.H0_H0 ;  /* 0x2000003aff397230 */ /* 0x100fe20000004100 */
[----:B------:R-:W-:Y:S01]  /*7a90*/  F2FP.F16.E4M3.UNPACK_B R70, R83 ;  /* 0x00000053ff46723e */ /* 0x000fe200020006ff */
[----:B------:R-:W-:Y:S01]  /*7aa0*/  HADD2.F32 R58, -RZ, R58.H1_H1 ;  /* 0x3000003aff3a7230 */ /* 0x000fe20000004100 */
[----:B------:R-:W-:Y:S01]  /*7ab0*/  F2FP.F16.E4M3.UNPACK_B R56, R79.H1 ;  /* 0x0000004fff38723e */ /* 0x000fe200030006ff */
[--C-:B------:R-:W-:Y:S01]  /*7ac0*/  HADD2.F32 R61, -RZ, R62.reuse.H0_H0 ;  /* 0x2000003eff3d7230 */ /* 0x100fe20000004100 */
[----:B------:R-:W-:Y:S01]  /*7ad0*/  F2FP.F16.E4M3.UNPACK_B R60, R80.H1 ;  /* 0x00000050ff3c723e */ /* 0x000fe200030006ff */
[----:B------:R-:W-:Y:S01]  /*7ae0*/  HADD2.F32 R62, -RZ, R62.H1_H1 ;  /* 0x3000003eff3e7230 */ /* 0x000fe20000004100 */
[----:B------:R-:W-:Y:S01]  /*7af0*/  F2FP.F16.E4M3.UNPACK_B R64, R81.H1 ;  /* 0x00000051ff40723e */ /* 0x000fe200030006ff */
[--C-:B------:R-:W-:Y:S01]  /*7b00*/  HADD2.F32 R65, -RZ, R66.reuse.H0_H0 ;  /* 0x20000042ff417230 */ /* 0x100fe20000004100 */
[----:B------:R-:W-:Y:S01]  /*7b10*/  F2FP.F16.E4M3.UNPACK_B R68, R82.H1 ;  /* 0x00000052ff44723e */ /* 0x000fe200030006ff */
[----:B------:R-:W-:Y:S01]  /*7b20*/  HADD2.F32 R66, -RZ, R66.H1_H1 ;  /* 0x30000042ff427230 */ /* 0x000fe20000004100 */
[----:B------:R-:W-:Y:S01]  /*7b30*/  F2FP.F16.E4M3.UNPACK_B R72, R83.H1 ;  /* 0x00000053ff48723e */ /* 0x000fe200030006ff */
[C---:B--2---:R-:W-:Y:S01]  /*7b40*/  FMUL R0, R38.reuse, R4 ;  /* 0x0000000426007220 */ /* 0x044fe20000400000 */
[C---:B------:R-:W-:Y:S01]  /*7b50*/  FMUL R2, R38.reuse, R5 ;  /* 0x0000000526027220 */ /* 0x040fe20000400000 */
[C---:B------:R-:W-:Y:S01]  /*7b60*/  FMUL R4, R38.reuse, R8 ;  /* 0x0000000826047220 */ /* 0x040fe20000400000 */
[C---:B------:R-:W-:Y:S01]  /*7b70*/  FMUL R5, R38.reuse, R9 ;  /* 0x0000000926057220 */ /* 0x040fe20000400000 */
[C---:B------:R-:W-:Y:S01]  /*7b80*/  FFMA R0, R41.reuse, R40, R0 ;  /* 0x0000002829007223 */ /* 0x040fe20000000000 */
[C---:B------:R-:W-:Y:S01]  /*7b90*/  FFMA R2, R41.reuse, R43, R2 ;  /* 0x0000002b29027223 */ /* 0x040fe20000000002 */
[C---:B------:R-:W-:Y:S01]  /*7ba0*/  FMUL R8, R38.reuse, R12 ;  /* 0x0000000c26087220 */ /* 0x040fe20000400000 */
        /* <DEDUP_REMOVED lines=9> */
[--C-:B------:R-:W-:Y:S02]  /*7c40*/  HADD2.F32 R69, -RZ, R70.reuse.H0_H0 ;  /* 0x20000046ff457230 */ /* 0x100fe40000004100 */
[C---:B------:R-:W-:Y:S01]  /*7c50*/  FMUL R28, R38.reuse, R32 ;  /* 0x00000020261c7220 */ /* 0x040fe20000400000 */
[----:B------:R-:W-:Y:S02]  /*7c60*/  HADD2.F32 R70, -RZ, R70.H1_H1 ;  /* 0x30000046ff467230 */ /* 0x000fe40000004100 */
[C---:B------:R-:W-:Y:S01]  /*7c70*/  FMUL R29, R38.reuse, R33 ;  /* 0x00000021261d7220 */ /* 0x040fe20000400000 */
[C---:B------:R-:W-:Y:S01]  /*7c80*/  FMUL R3, R38.reuse, R6 ;  /* 0x0000000626037220 */ /* 0x040fe20000400000 */
[C---:B------:R-:W-:Y:S01]  /*7c90*/  FMUL R7, R38.reuse, R7 ;  /* 0x0000000726077220 */ /* 0x040fe20000400000 */
[--C-:B------:R-:W-:Y:S02]  /*7ca0*/  HADD2.F32 R47, -RZ, R48.reuse.H0_H0 ;  /* 0x20000030ff2f7230 */ /* 0x100fe40000004100 */
[C---:B------:R-:W-:Y:S01]  /*7cb0*/  FMUL R6, R38.reuse, R10 ;  /* 0x0000000a26067220 */ /* 0x040fe20000400000 */
[C---:B------:R-:W-:Y:S01]  /*7cc0*/  FFMA R3, R41.reuse, R42, R3 ;  /* 0x0000002a29037223 */ /* 0x040fe20000000003 */
[----:B------:R-:W-:Y:S02]  /*7cd0*/  HADD2.F32 R48, -RZ, R48.H1_H1 ;  /* 0x30000030ff307230 */ /* 0x000fe40000004100 */
[C---:B------:R-:W-:Y:S01]  /*7ce0*/  FFMA R7, R41.reuse, R44, R7 ;  /* 0x0000002c29077223 */ /* 0x040fe20000000007 */
[C---:B------:R-:W-:Y:S01]  /*7cf0*/  FFMA R4, R41.reuse, R45, R4 ;  /* 0x0000002d29047223 */ /* 0x040fe20000000004 */
[----:B------:R-:W-:Y:S01]  /*7d00*/  FFMA R5, R41, R46, R5 ;  /* 0x0000002e29057223 */ /* 0x000fe20000000005 */
[----:B------:R-:W-:Y:S01]  /*7d10*/  ISETP.NE.AND P0, PT, R93, RZ, PT ;  /* 0x000000ff5d00720c */ /* 0x000fe20003f05270 */
[----:B------:R-:W-:Y:S01]  /*7d20*/  FFMA R6, R41, R47, R6 ;  /* 0x0000002f29067223 */ /* 0x000fe20000000006 */
[----:B------:R-:W-:Y:S01]  /*7d30*/  F2FP.SATFINITE.E4M3.F32.PACK_AB_MERGE_C R105, R7, R3, RZ ;  /* 0x000000030769723e */ /* 0x000fe200048070ff */
[C---:B------:R-:W-:Y:S01]  /*7d40*/  FMUL R11, R38.reuse, R11 ;  /* 0x0000000b260b7220 */ /* 0x040fe20000400000 */
[--C-:B------:R-:W-:Y:S02]  /*7d50*/  HADD2.F32 R51, -RZ, R52.reuse.H0_H0 ;  /* 0x20000034ff337230 */ /* 0x100fe40000004100 */
[----:B------:R-:W-:Y:S01]  /*7d60*/  FMUL R10, R38, R14 ;  /* 0x0000000e260a7220 */ /* 0x000fe20000400000 */
[----:B------:R-:W-:Y:S01]  /*7d70*/  HADD2.F32 R52, -RZ, R52.H1_H1 ;  /* 0x30000034ff347230 */ /* 0x000fe20000004100 */
[----:B------:R-:W-:Y:S01]  /*7d80*/  F2FP.SATFINITE.E4M3.F32.PACK_AB_MERGE_C R104, R2, R0, R105 ;  /* 0x000000000268723e */ /* 0x000fe20004807069 */
[C---:B------:R-:W-:Y:S01]  /*7d90*/  FFMA R11, R41.reuse, R48, R11 ;  /* 0x00000030290b7223 */ /* 0x040fe2000000000b */
[C---:B------:R-:W-:Y:S01]  /*7da0*/  FFMA R8, R41.reuse, R49, R8 ;  /* 0x0000003129087223 */ /* 0x040fe20000000008 */
[----:B------:R-:W-:Y:S01]  /*7db0*/  FFMA R9, R41, R50, R9 ;  /* 0x0000003229097223 */ /* 0x000fe20000000009 */
[C---:B------:R-:W-:Y:S01]  /*7dc0*/  FMUL R15, R38.reuse, R15 ;  /* 0x0000000f260f7220 */ /* 0x040fe20000400000 */
[--C-:B------:R-:W-:Y:S01]  /*7dd0*/  HADD2.F32 R55, -RZ, R56.reuse.H0_H0 ;  /* 0x20000038ff377230 */ /* 0x100fe20000004100 */
[----:B------:R-:W-:Y:S01]  /*7de0*/  F2FP.SATFINITE.E4M3.F32.PACK_AB_MERGE_C R102, R11, R6, RZ ;  /* 0x000000060b66723e */ /* 0x000fe200048070ff */
[----:B------:R-:W-:Y:S01]  /*7df0*/  FFMA R10, R41, R51, R10 ;  /* 0x00000033290a7223 */ /* 0x000fe2000000000a */
[----:B------:R-:W-:Y:S02]  /*7e00*/  HADD2.F32 R56, -RZ, R56.H1_H1 ;  /* 0x30000038ff387230 */ /* 0x000fe40000004100 */
[C---:B------:R-:W-:Y:S01]  /*7e10*/  FMUL R14, R38.reuse, R18 ;  /* 0x00000012260e7220 */ /* 0x040fe20000400000 */
[----:B------:R-:W-:Y:S01]  /*7e20*/  F2FP.SATFINITE.E4M3.F32.PACK_AB_MERGE_C R105, R5, R4, R102 ;  /* 0x000000040569723e */ /* 0x000fe20004807066 */
[----:B------:R-:W-:Y:S01]  /*7e30*/  FFMA R15, R41, R52, R15 ;  /* 0x00000034290f7223 */ /* 0x000fe2000000000f */
[----:B------:R-:W-:Y:S01]  /*7e40*/  IADD3 R102, PT, PT, R111, R110, RZ ;  /* 0x0000006e6f667210 */ /* 0x000fe20007ffe0ff */
[C---:B------:R-:W-:Y:S01]  /*7e50*/  FFMA R12, R41.reuse, R53, R12 ;  /* 0x00000035290c7223 */ /* 0x040fe2000000000c */
[C---:B------:R-:W-:Y:S01]  /*7e60*/  FFMA R13, R41.reuse, R54, R13 ;  /* 0x00000036290d7223 */ /* 0x040fe2000000000d */
[C---:B------:R-:W-:Y:S01]  /*7e70*/  FMUL R19, R38.reuse, R19 ;  /* 0x0000001326137220 */ /* 0x040fe20000400000 */
[--C-:B------:R-:W-:Y:S02]  /*7e80*/  HADD2.F32 R59, -RZ, R60.reuse.H0_H0 ;  /* 0x2000003cff3b7230 */ /* 0x100fe40000004100 */
[C---:B------:R-:W-:Y:S01]  /*7e90*/  FFMA R14, R41.reuse, R55, R14 ;  /* 0x00000037290e7223 */ /* 0x040fe2000000000e */
[----:B------:R-:W-:Y:S02]  /*7ea0*/  HADD2.F32 R60, -RZ, R60.H1_H1 ;  /* 0x3000003cff3c7230 */ /* 0x000fe40000004100 */
[C---:B------:R-:W-:Y:S01]  /*7eb0*/  FMUL R18, R38.reuse, R22 ;  /* 0x0000001626127220 */ /* 0x040fe20000400000 */
[C---:B------:R-:W-:Y:S01]  /*7ec0*/  FFMA R19, R41.reuse, R56, R19 ;  /* 0x0000003829137223 */ /* 0x040fe20000000013 */
[C---:B------:R-:W-:Y:S01]  /*7ed0*/  FMUL R23, R38.reuse, R23 ;  /* 0x0000001726177220 */ /* 0x040fe20000400000 */
[C---:B------:R-:W-:Y:S01]  /*7ee0*/  FFMA R16, R41.reuse, R57, R16 ;  /* 0x0000003929107223 */ /* 0x040fe20000000010 */
[C---:B------:R-:W-:Y:S01]  /*7ef0*/  FFMA R17, R41.reuse, R58, R17 ;  /* 0x0000003a29117223 */ /* 0x040fe20000000011 */
        /* <DEDUP_REMOVED lines=20> */
[----:B------:R-:W-:Y:S01]  /*8040*/  FFMA R31, R41, R68, R31 ;  /* 0x00000044291f7223 */ /* 0x000fe2000000001f */
[----:B------:R-:W-:Y:S01]  /*8050*/  FMUL R35, R38, R35 ;  /* 0x0000002326237220 */ /* 0x000fe20000400000 */
[----:B------:R-:W-:Y:S01]  /*8060*/  F2FP.SATFINITE.E4M3.F32.PACK_AB_MERGE_C R106, R15, R10, RZ ;  /* 0x0000000a0f6a723e */ /* 0x000fe200048070ff */
[----:B------:R-:W-:Y:S01]  /*8070*/  FFMA R28, R41, R69, R28 ;  /* 0x00000045291c7223 */ /* 0x000fe2000000001c */
[----:B------:R-:W-:Y:S01]  /*8080*/  F2FP.SATFINITE.E4M3.F32.PACK_AB_MERGE_C R107, R19, R14, RZ ;  /* 0x0000000e136b723e */ /* 0x000fe200048070ff */
[C---:B------:R-:W-:Y:S01]  /*8090*/  FFMA R29, R41.reuse, R70, R29 ;  /* 0x00000046291d7223 */ /* 0x040fe2000000001d */
[C---:B------:R-:W-:Y:S01]  /*80a0*/  FFMA R30, R41.reuse, R71, R30 ;  /* 0x00000047291e7223 */ /* 0x040fe2000000001e */
[----:B------:R-:W-:Y:S01]  /*80b0*/  FFMA R35, R41, R72, R35 ;  /* 0x0000004829237223 */ /* 0x000fe20000000023 */
[----:B------:R-:W-:Y:S02]  /*80c0*/  F2FP.SATFINITE.E4M3.F32.PACK_AB_MERGE_C R106, R9, R8, R106 ;  /* 0x00000008096a723e */ /* 0x000fe4000480706a */
[----:B------:R-:W-:Y:S02]  /*80d0*/  F2FP.SATFINITE.E4M3.F32.PACK_AB_MERGE_C R107, R13, R12, R107 ;  /* 0x0000000c0d6b723e */ /* 0x000fe4000480706b */
[----:B------:R-:W-:Y:S02]  /*80e0*/  F2FP.SATFINITE.E4M3.F32.PACK_AB_MERGE_C R112, R23, R18, RZ ;  /* 0x000000121770723e */ /* 0x000fe400048070ff */
[----:B------:R-:W-:Y:S01]  /*80f0*/  F2FP.SATFINITE.E4M3.F32.PACK_AB_MERGE_C R113, R27, R22, RZ ;  /* 0x000000161b71723e */ /* 0x000fe200048070ff */
[----:B------:R1:W-:Y:S01]  /*8100*/  STS.128 [R91+UR49+0x2200], R104 ;  /* 0x002200685b007988 */ /* 0x0003e20008000c31 */
[----:B------:R-:W-:Y:S02]  /*8110*/  F2FP.SATFINITE.E4M3.F32.PACK_AB_MERGE_C R114, R31, R26, RZ ;  /* 0x0000001a1f72723e */ /* 0x000fe400048070ff */
[----:B------:R-:W-:Y:S02]  /*8120*/  F2FP.SATFINITE.E4M3.F32.PACK_AB_MERGE_C R116, R35, R30, RZ ;  /* 0x0000001e2374723e */ /* 0x000fe400048070ff */
[----:B------:R-:W-:Y:S02]  /*8130*/  F2FP.SATFINITE.E4M3.F32.PACK_AB_MERGE_C R112, R17, R16, R112 ;  /* 0x000000101170723e */ /* 0x000fe40004807070 */
[----:B------:R-:W-:Y:S02]  /*8140*/  F2FP.SATFINITE.E4M3.F32.PACK_AB_MERGE_C R113, R21, R20, R113 ;  /* 0x000000141571723e */ /* 0x000fe40004807071 */
[----:B------:R-:W-:Y:S02]  /*8150*/  F2FP.SATFINITE.E4M3.F32.PACK_AB_MERGE_C R114, R25, R24, R114 ;  /* 0x000000181972723e */ /* 0x000fe40004807072 */
[----:B------:R-:W-:Y:S02]  /*8160*/  F2FP.SATFINITE.E4M3.F32.PACK_AB_MERGE_C R115, R29, R28, R116 ;  /* 0x0000001c1d73723e */ /* 0x000fe40004807074 */
[----:B------:R-:W-:Y:S02]  /*8170*/  LEA R111, R88, UR49, 0x3 ;  /* 0x00000031586f7c11 */ /* 0x000fe4000f8e18ff */
[----:B------:R-:W-:Y:S01]  /*8180*/  @P6 SHF.L.U32 R116, R87, 0x1f, RZ ;  /* 0x0000001f57746819 */ /* 0x000fe200000006ff */
[----:B------:R1:W-:Y:S01]  /*8190*/  STS.128 [R102+0x2210], R112 ;  /* 0x0022107066007388 */ /* 0x0003e20000000c00 */
[----:B------:R-:W-:Y:S01]  /*81a0*/  @!PT LDS RZ, [RZ] ;  /* 0x00000000fffff984 */ /* 0x000fe20000000800 */
[----:B------:R-:W-:Y:S01]  /*81b0*/  @!PT LDS RZ, [RZ] ;  /* 0x00000000fffff984 */ /* 0x000fe20000000800 */
[----:B------:R-:W-:Y:S01]  /*81c0*/  @!PT LDS RZ, [RZ] ;  /* 0x00000000fffff984 */ /* 0x000fe20000000800 */
[----:B------:R-:W-:Y:S01]  /*81d0*/  @!PT LDS RZ, [RZ] ;  /* 0x00000000fffff984 */ /* 0x000fe20000000800 */
[----:B------:R2:W-:Y:S07]  /*81e0*/  MEMBAR.ALL.CTA ;  /* 0x0000000000007992 */ /* 0x0005ee0000008000 */
[----:B--2---:R-:W2:Y:S02]  /*81f0*/  FENCE.VIEW.ASYNC.S ;  /* 0x00000000000073c6 */ /* 0x004ea40000000000 */
[----:B--2---:R-:W-:Y:S06]  /*8200*/  BAR.SYNC.DEFER_BLOCKING 0x1, 0x80 ;  /* 0x0042000000007b1d */ /* 0x004fec0000010000 */
[----:B------:R-:W-:Y:S05]  /*8210*/  @P0 BRA `(.L_x_102) ;  /* 0x0000000000280947 */ /* 0x000fea0003800000 */
[----:B------:R-:W2:Y:S01]  /*8220*/  LDCU.64 UR6, c[0x0][0x348] ;  /* 0x00006900ff0677ac */ /* 0x000ea20008000a00 */
[----:B------:R-:W-:Y:S01]  /*8230*/  UIADD3 UR4, UPT, UPT, UR49, 0x2200, URZ ;  /* 0x0000220031047890 */ /* 0x000fe2000fffe0ff */
[----:B------:R-:W-:Y:S05]  /*8240*/  UMOV UR41, UR50 ;  /* 0x0000003200297c82 */ /* 0x000fea0008000000 */
[----:B------:R-:W-:Y:S04]  /*8250*/  MOV R101, UR4 ;  /* 0x0000000400657c02 */ /* 0x000fe80008000f00 */
[----:B------:R-:W-:Y:S01]  /*8260*/  R2UR UR40, R101 ;  /* 0x00000000652872ca */ /* 0x000fe200000e0000 */
[----:B--2---:R-:W-:Y:S04]  /*8270*/  UIADD3 UR4, UP0, UPT, UR6, 0x780, URZ ;  /* 0x0000078006047890 */ /* 0x004fe8000ff1e0ff */
[----:B------:R-:W-:Y:S09]  /*8280*/  UIADD3.X UR5, UPT, UPT, URZ, UR7, URZ, UP0, !UPT ;  /* 0x00000007ff057290 */ /* 0x000ff200087fe4ff */
[----:B------:R2:W-:Y:S01]  /*8290*/  UTMASTG.5D [UR40], [UR4] ;  /* 0x00000028040073b5 */ /* 0x0005e20008020000 */
[----:B------:R0:W-:Y:S01]  /*82a0*/  UTMACMDFLUSH ;  /* 0x00000000000079b7 */ /* 0x0001e20000000000 */
[----:B--2---:R-:W-:Y:S04]  /*82b0*/  DEPBAR.LE SB0, 0x1 ;  /* 0x000080400000791a */ /* 0x004fe80000000000 */
.L_x_102:
[----:B------:R-:W-:Y:S05]  /*82c0*/  BSYNC.RECONVERGENT B0 ;  /* 0x0000000000007941 */ /* 0x000fea0003800200 */
.L_x_101:
[----:B------:R-:W-:Y:S06]  /*82d0*/  BAR.SYNC.DEFER_BLOCKING 0x1, 0x80 ;  /* 0x0042000000007b1d */ /* 0x000fec0000010000 */
[----:B------:R-:W2:Y:S01]  /*82e0*/  @P6 SYNCS.PHASECHK.TRANS64.TRYWAIT P0, [R111+URZ+0x110], R116 ;  /* 0x000110746f0065a7 */ /* 0x000ea200080011ff */
[----:B------:R-:W-:Y:S01]  /*82f0*/  BSSY B1, `(.L_x_103) ;  /* 0x0000020000017945 */ /* 0x000fe20003800000 */
[----:B--2---:R-:W-:Y:S03]  /*8300*/  @P6 SEL R108, RZ, 0x1, !P0 ;  /* 0x00000001ff6c6807 */ /* 0x004fe60004000000 */
[----:B------:R-:W-:Y:S05]  /*8310*/  @!P6 BRA `(.L_x_104) ;  /* 0x000000000074e947 */ /* 0x000fea0003800000 */
[----:B------:R-:W-:Y:S01]  /*8320*/  ISETP.NE.AND P1, PT, R109, RZ, PT ;  /* 0x000000ff6d00720c */ /* 0x000fe20003f25270 */
[----:B------:R-:W2:Y:S01]  /*8330*/  S2R R0, SR_CgaCtaId ;  /* 0x0000000000007919 */ /* 0x000ea20000008800 */
[----:B------:R-:W-:Y:S01]  /*8340*/  ISETP.NE.AND P0, PT, R108, RZ, PT ;  /* 0x000000ff6c00720c */ /* 0x000fe20003f05270 */
[----:B------:R-:W-:Y:S10]  /*8350*/  BSSY B0, `(.L_x_105) ;  /* 0x0000008000007945 */ /* 0x000ff40003800000 */
[----:B------:R-:W-:Y:S05]  /*8360*/  @P1 IMAD R2, R88, 0x1000, R91 ;  /* 0x0000100058021824 */ /* 0x000fea00078e025b */
[----:B------:R-:W-:Y:S05]  /*8370*/  @P1 IADD3 R3, PT, PT, R2, UR49, RZ ;  /* 0x0000003102031c10 */ /* 0x000fea000fffe0ff */
[----:B------:R-:W-:Y:S01]  /*8380*/  @P1 IMAD.IADD R3, R3, 0x1, R110 ;  /* 0x0000000103031824 */ /* 0x000fe200078e026e */
[----:B------:R-:W-:Y:S06]  /*8390*/  @P0 BRA `(.L_x_106) ;  /* 0x00000000000c0947 */ /* 0x000fec0003800000 */
[----:B------:R-:W-:Y:S04]  /*83a0*/  SHF.L.U32 R4, R87, 0x1f, RZ ;  /* 0x0000001f57047819 */ /* 0x000fe800000006ff */
[----:B------:R-:W3:Y:S02]  /*83b0*/  SYNCS.PHASECHK.TRANS64.TRYWAIT P0, [R111+URZ+0x110], R4 ;  /* 0x000110046f0075a7 */ /* 0x000ee400080011ff */
[----:B---3--:R-:W-:Y:S05]  /*83c0*/  @!P0 BRA `(.L_x_107) ;  /* 0x0000001800808947 */ /* 0x008fea0003800000 */
.L_x_106:
[----:B------:R-:W-:Y:S05]  /*83d0*/  BSYNC B0 ;  /* 0x0000000000007941 */ /* 0x000fea0003800000 */
.L_x_105:
[----:B------:R-:W-:Y:S01]  /*83e0*/  ISETP.NE.AND P0, PT, R109, RZ, PT ;  /* 0x000000ff6d00720c */ /* 0x000fe20003f05270 */
[----:B---3--:R-:W-:Y:S02]  /*83f0*/  VIADD R111, R111, 0x120 ;  /* 0x000001206f6f7836 */ /* 0x008fe40000000000 */
[----:B------:R-:W-:Y:S03]  /*8400*/  VIADD R88, R88, 0x1 ;  /* 0x0000000158587836 */ /* 0x000fe60000000000 */
[----:B--2---:R-:W-:Y:S07]  /*8410*/  PRMT R0, R0, 0x654, R111 ;  /* 0x0000065400007816 */ /* 0x004fee000000006f */
[----:B------:R2:W3:Y:S04]  /*8420*/  @P0 LDS.128 R76, [R2+UR49+0x200] ;  /* 0x00020031024c0984 */ /* 0x0004e80008000c00 */
[----:B------:R2:W4:Y:S01]  /*8430*/  @P0 LDS.128 R80, [R3+0x210] ;  /* 0x0002100003500984 */ /* 0x0005220000000c00 */
[C---:B------:R-:W-:Y:S01]  /*8440*/  ISETP.NE.AND P0, PT, R88.reuse, 0x2, PT ;  /* 0x000000025800780c */ /* 0x040fe20003f05270 */
[----:B------:R-:W-:Y:S01]  /*8450*/  @!PT LDS RZ, [RZ] ;  /* 0x00000000fffff984 */ /* 0x000fe20000000800 */
[----:B------:R-:W-:Y:S01]  /*8460*/  @!PT LDS RZ, [RZ] ;  /* 0x00000000fffff984 */ /* 0x000fe20000000800 */
[----:B------:R-:W-:Y:S01]  /*8470*/  @!PT LDS RZ, [RZ] ;  /* 0x00000000fffff984 */ /* 0x000fe20000000800 */
[----:B------:R-:W-:Y:S01]  /*8480*/  @!PT LDS RZ, [RZ] ;  /* 0x00000000fffff984 */ /* 0x000fe20000000800 */
[----:B------:R5:W-:Y:S06]  /*8490*/  MEMBAR.ALL.CTA ;  /* 0x0000000000007992 */ /* 0x000bec0000008000 */
[----:B-----5:R-:W5:Y:S01]  /*84a0*/  FENCE.VIEW.ASYNC.S ;  /* 0x00000000000073c6 */ /* 0x020f620000000000 */
[----:B------:R-:W-:Y:S01]  /*84b0*/  SEL R88, R88, RZ, P0 ;  /* 0x000000ff58587207 */ /* 0x000fe20000000000 */
[----:B-----5:R5:W-:Y:S02]  /*84c0*/  SYNCS.ARRIVE.TRANS64.RED.A1T0 RZ, [R0+URZ], RZ ;  /* 0x000000ff00ff79a7 */ /* 0x020be400081004ff */
[----:B-----5:R-:W-:Y:S04]  /*84d0*/  SEL R0, RZ, 0x1, P0 ;  /* 0x00000001ff007807 */ /* 0x020fe80000000000 */
[----:B--23--:R-:W-:Y:S02]  /*84e0*/  LOP3.LUT R87, R87, R0, RZ, 0x3c, !PT ;  /* 0x0000000057577212 */ /* 0x00cfe400078e3cff */
.L_x_104:
[----:B------:R-:W-:Y:S05]  /*84f0*/  BSYNC B1 ;  /* 0x0000000000017941 */ /* 0x000fea0003800000 */
.L_x_103:
[----:B------:R-:W-:Y:S05]  /*8500*/  VIADD R0, R39, 0x40 ;  /* 0x0000004027007836 */ /* 0x000fea0000000000 */
[----:B------:R-:W-:Y:S04]  /*8510*/  SHF.R.U32.HI R0, RZ, 0x15, R0 ;  /* 0x00000015ff007819 */ /* 0x000fe80000011600 */
[----:B------:R-:W-:Y:S11]  /*8520*/  LOP3.LUT P0, RZ, R0, 0x3, R95, 0x48, !PT ;  /* 0x0000000300ff7812 */ /* 0x000ff6000780485f */
[----:B------:R-:W-:Y:S02]  /*8530*/  @!UPT UIADD3 URZ, UPT, UPT, URZ, URZ, URZ ;  /* 0x000000fffffff290 */ /* 0x000fe4000fffe0ff */
[----:B------:R-:W-:Y:S05]  /*8540*/  @!P0 BRA `(.L_x_108) ;  /* 0x0000000000408947 */ /* 0x000fea0003800000 */
[----:B------:R-:W2:Y:S01]  /*8550*/  LDCU.64 UR8, c[0x4][0x70] ;  /* 0x01000e00ff0877ac */ /* 0x000ea20008000a00 */
[----:B------:R-:W-:Y:S01]  /*8560*/  MOV R3, 0x0 ;  /* 0x0000000000037802 */ /* 0x000fe20000000f00 */
[----:B------:R-:W-:Y:S02]  /*8570*/  HFMA2 R12, -RZ, RZ, 0, 5.9604644775390625e-08 ;  /* 0x00000001ff0c7431 */ /* 0x000fe400000001ff */
[----:B------:R-:W-:Y:S02]  /*8580*/  IMAD.MOV.U32 R8, RZ, RZ, 0x192 ;  /* 0x00000192ff087424 */ /* 0x000fe400078e00ff */
[----:B------:R-:W-:Y:S01]  /*8590*/  IMAD.MOV.U32 R13, RZ, RZ, RZ ;  /* 0x000000ffff0d7224 */ /* 0x000fe200078e00ff */
[----:B------:R-:W3:Y:S01]  /*85a0*/  LDCU.64 UR6, c[0x4][0x78] ;  /* 0x01000f00ff0677ac */ /* 0x000ee20008000a00 */
[----:B------:R-:W1:Y:S01]  /*85b0*/  LDC.64 R2, c[0x4][R3] ;  /* 0x0100000003027b82 */ /* 0x000e620000000a00 */
[----:B------:R-:W5:Y:S01]  /*85c0*/  LDCU.64 UR4, c[0x4][0x10] ;  /* 0x01000200ff0477ac */ /* 0x000f620008000a00 */
[----:B--2---:R-:W-:Y:S01]  /*85d0*/  MOV R5, UR9 ;  /* 0x0000000900057c02 */ /* 0x004fe20008000f00 */
[----:B------:R-:W-:Y:S01]  /*85e0*/  IMAD.U32 R4, RZ, RZ, UR8 ;  /* 0x00000008ff047e24 */ /* 0x000fe2000f8e00ff */
[----:B---3--:R-:W-:Y:S01]  /*85f0*/  MOV R7, UR7 ;  /* 0x0000000700077c02 */ /* 0x008fe20008000f00 */
[----:B------:R-:W-:Y:S01]  /*8600*/  IMAD.U32 R6, RZ, RZ, UR6 ;  /* 0x00000006ff067e24 */ /* 0x000fe2000f8e00ff */
[----:B-----5:R-:W-:Y:S01]  /*8610*/  MOV R11, UR5 ;  /* 0x00000005000b7c02 */ /* 0x020fe20008000f00 */
[----:B------:R-:W-:Y:S02]  /*8620*/  IMAD.U32 R10, RZ, RZ, UR4 ;  /* 0x00000004ff0a7e24 */ /* 0x000fe4000f8e00ff */
[----:B------:R-:W-:Y:S07]  /*8630*/  LEPC R20, `(.L_x_108) ;  /* 0x000000001014794e */ /* 0x000fee0000000000 */
[----:B-1--4-:R-:W-:Y:S05]  /*8640*/  CALL.ABS.NOINC R2 ;  /* 0x0000000002007343 */ /* 0x012fea0003c00000 */
.L_x_108:
[----:B------:R-:W-:Y:S01]  /*8650*/  ISETP.NE.AND P0, PT, R93, RZ, PT ;  /* 0x000000ff5d00720c */ /* 0x000fe20003f05270 */
[----:B------:R-:W-:Y:S05]  /*8660*/  WARPSYNC.ALL ;  /* 0x0000000000007948 */ /* 0x000fea0003800000 */
[----:B------:R-:W-:Y:S01]  /*8670*/  R2UR UR4, R39 ;  /* 0x00000000270472ca */ /* 0x000fe200000e0000 */
[----:B------:R-:W2:Y:S01]  /*8680*/  S2UR UR6, SR_CgaCtaId ;  /* 0x00000000000679c3 */ /* 0x000ea20000008800 */
[-C--:B------:R-:W-:Y:S01]  /*8690*/  F2FP.F16.E4M3.UNPACK_B R42, R76.reuse ;  /* 0x0000004cff2a723e */ /* 0x080fe200020006ff */
[----:B------:R-:W-:Y:S01]  /*86a0*/  BSSY.RECONVERGENT B0, `(.L_x_109) ;  /* 0x000009a000007945 */ /* 0x000fe20003800200 */
[----:B------:R-:W-:Y:S02]  /*86b0*/  F2FP.F16.E4M3.UNPACK_B R76, R76.H1 ;  /* 0x0000004cff4c723e */ /* 0x000fe400030006ff */
[-C--:B------:R-:W-:Y:S01]  /*86c0*/  F2FP.F16.E4M3.UNPACK_B R46, R77.reuse ;  /* 0x0000004dff2e723e */ /* 0x080fe200020006ff */
[--C-:B------:R-:W-:Y:S01]  /*86d0*/  HADD2.F32 R40, -RZ, R42.reuse.H0_H0 ;  /* 0x2000002aff287230 */ /* 0x100fe20000004100 */
[----:B------:R-:W-:Y:S01]  /*86e0*/  F2FP.F16.E4M3.UNPACK_B R77, R77.H1 ;  /* 0x0000004dff4d723e */ /* 0x000fe200030006ff */
[----:B------:R-:W-:Y:S01]  /*86f0*/  HADD2.F32 R42, -RZ, R42.H1_H1 ;  /* 0x3000002aff2a7230 */ /* 0x000fe20000004100 */
[-C--:B------:R-:W-:Y:S01]  /*8700*/  F2FP.F16.E4M3.UNPACK_B R50, R78.reuse ;  /* 0x0000004eff32723e */ /* 0x080fe200020006ff */
[----:B------:R-:W-:Y:S01]  /*8710*/  HADD2.F32 R43, -RZ, R76.H0_H0 ;  /* 0x2000004cff2b7230 */ /* 0x000fe20000004100 */
[----:B------:R-:W-:Y:S01]  /*8720*/  F2FP.F16.E4M3.UNPACK_B R78, R78.H1 ;  /* 0x0000004eff4e723e */ /* 0x000fe200030006ff */
[----:B------:R-:W-:Y:S01]  /*8730*/  LDTM.16dp32bit_t0_t15.x32 R4, tmem[UR4+0x40] ;  /* 0x00004004000479ee */ /* 0x000fe20008a80000 */
[----:B------:R-:W3:Y:S01]  /*8740*/  LDTM.16dp32bit_t16_t31.x32 R4, tmem[UR4+0x60] ;  /* 0x00006004000479ee */ /* 0x000ee20008aa0000 */
[----:B------:R-:W-:Y:S01]  /*8750*/  NOP ;  /* 0x0000000000007918 */ /* 0x000fe20000000000 */
[--C-:B------:R-:W-:Y:S01]  /*8760*/  HADD2.F32 R45, -RZ, R46.reuse.H0_H0 ;  /* 0x2000002eff2d7230 */ /* 0x100fe20000004100 */
[----:B------:R-:W-:Y:S01]  /*8770*/  R2UR UR5, R103 ;  /* 0x00000000670572ca */ /* 0x000fe200000e0000 */
[----:B------:R-:W-:Y:S01]  /*8780*/  HADD2.F32 R46, -RZ, R46.H1_H1 ;  /* 0x3000002eff2e7230 */ /* 0x000fe20000004100 */
[----:B------:R-:W-:Y:S01]  /*8790*/  F2FP.F16.E4M3.UNPACK_B R54, R79 ;  /* 0x0000004fff36723e */ /* 0x000fe200020006ff */
[--C-:B------:R-:W-:Y:S01]  /*87a0*/  HADD2.F32 R49, -RZ, R50.reuse.H0_H0 ;  /* 0x20000032ff317230 */ /* 0x100fe20000004100 */
[----:B----4-:R-:W-:Y:S01]  /*87b0*/  F2FP.F16.E4M3.UNPACK_B R58, R80 ;  /* 0x00000050ff3a723e */ /* 0x010fe200020006ff */
[----:B------:R-:W-:Y:S01]  /*87c0*/  HADD2.F32 R50, -RZ, R50.H1_H1 ;  /* 0x30000032ff327230 */ /* 0x000fe20000004100 */
[----:B------:R-:W-:Y:S01]  /*87d0*/  F2FP.F16.E4M3.UNPACK_B R62, R81 ;  /* 0x00000051ff3e723e */ /* 0x000fe200020006ff */
[--C-:B------:R-:W-:Y:S01]  /*87e0*/  HADD2.F32 R53, -RZ, R54.reuse.H0_H0 ;  /* 0x20000036ff357230 */ /* 0x100fe20000004100 */
[----:B------:R-:W-:Y:S01]  /*87f0*/  F2FP.F16.E4M3.UNPACK_B R66, R82 ;  /* 0x00000052ff42723e */ /* 0x000fe200020006ff */
[----:B------:R-:W-:Y:S01]  /*8800*/  HADD2.F32 R54, -RZ, R54.H1_H1 ;  /* 0x30000036ff367230 */ /* 0x000fe20000004100 */
[----:B------:R-:W-:Y:S01]  /*8810*/  F2FP.F16.E4M3.UNPACK_B R69, R83 ;  /* 0x00000053ff45723e */ /* 0x000fe200020006ff */
[--C-:B------:R-:W-:Y:S01]  /*8820*/  HADD2.F32 R57, -RZ, R58.reuse.H0_H0 ;  /* 0x2000003aff397230 */ /* 0x100fe20000004100 */
[----:B------:R-:W-:Y:S01]  /*8830*/  F2FP.F16.E4M3.UNPACK_B R79, R79.H1 ;  /* 0x0000004fff4f723e */ /* 0x000fe200030006ff */
[----:B------:R-:W-:Y:S01]  /*8840*/  UIADD3 UR4, UPT, UPT, UR5, 0x160, URZ ;  /* 0x0000016005047890 */ /* 0x000fe2000fffe0ff */
[----:B------:R-:W-:Y:S01]  /*8850*/  HADD2.F32 R59, -RZ, R58.H1_H1 ;  /* 0x3000003aff3b7230 */ /* 0x000fe20000004100 */
[----:B------:R-:W-:Y:S01]  /*8860*/  F2FP.F16.E4M3.UNPACK_B R80, R80.H1 ;  /* 0x00000050ff50723e */ /* 0x000fe200030006ff */
[--C-:B------:R-:W-:Y:S01]  /*8870*/  HADD2.F32 R61, -RZ, R62.reuse.H0_H0 ;  /* 0x2000003eff3d7230 */ /* 0x100fe20000004100 */
[----:B------:R-:W-:Y:S01]  /*8880*/  F2FP.F16.E4M3.UNPACK_B R81, R81.H1 ;  /* 0x00000051ff51723e */ /* 0x000fe200030006ff */
[----:B------:R-:W-:Y:S01]  /*8890*/  HADD2.F32 R62, -RZ, R62.H1_H1 ;  /* 0x3000003eff3e7230 */ /* 0x000fe20000004100 */
[----:B------:R-:W-:Y:S01]  /*88a0*/  F2FP.F16.E4M3.UNPACK_B R82, R82.H1 ;  /* 0x00000052ff52723e */ /* 0x000fe200030006ff */
[--C-:B------:R-:W-:Y:S01]  /*88b0*/  HADD2.F32 R65, -RZ, R66.reuse.H0_H0 ;  /* 0x20000042ff417230 */ /* 0x100fe20000004100 */
[----:B--2---:R-:W-:Y:S01]  /*88c0*/  UPRMT UR4, UR6, 0x654, UR4 ;  /* 0x0000065406047896 */ /* 0x004fe20008000004 */
[C---:B---3--:R-:W-:Y:S01]  /*88d0*/  FMUL R4, R38.reuse, R4 ;  /* 0x0000000426047220 */ /* 0x048fe20000400000 */
[C---:B------:R-:W-:Y:S01]  /*88e0*/  FMUL R5, R38.reuse, R5 ;  /* 0x0000000526057220 */ /* 0x040fe20000400000 */
[C---:B------:R-:W-:Y:S01]  /*88f0*/  FMUL R8, R38.reuse, R8 ;  /* 0x0000000826087220 */ /* 0x040fe20000400000 */
[C---:B------:R-:W-:Y:S01]  /*8900*/  FMUL R9, R38.reuse, R9 ;  /* 0x0000000926097220 */ /* 0x040fe20000400000 */
[C---:B------:R-:W-:Y:S01]  /*8910*/  FFMA R4, R41.reuse, R40, R4 ;  /* 0x0000002829047223 */ /* 0x040fe20000000004 */
[C---:B------:R-:W-:Y:S01]  /*8920*/  FFMA R5, R41.reuse, R42, R5 ;  /* 0x0000002a29057223 */ /* 0x040fe20000000005 */
[C---:B------:R-:W-:Y:S01]  /*8930*/  FMUL R12, R38.reuse, R12 ;  /* 0x0000000c260c7220 */ /* 0x040fe20000400000 */
[C---:B------:R-:W-:Y:S01]  /*8940*/  FMUL R13, R38.reuse, R13 ;  /* 0x0000000d260d7220 */ /* 0x040fe20000400000 */
[----:B------:R-:W-:Y:S01]  /*8950*/  SYNCS.ARRIVE.TRANS64.RED.A1T0 RZ, [UR4], RZ ;  /* 0x000000ffffff79a7 */ /* 0x000fe20008100404 */
[C---:B------:R-:W-:Y:S01]  /*8960*/  FMUL R16, R38.reuse, R16 ;  /* 0x0000001026107220 */ /* 0x040fe20000400000 */
[C---:B------:R-:W-:Y:S01]  /*8970*/  FMUL R17, R38.reuse, R17 ;  /* 0x0000001126117220 */ /* 0x040fe20000400000 */
[C---:B------:R-:W-:Y:S01]  /*8980*/  FMUL R0, R38.reuse, R20 ;  /* 0x0000001426007220 */ /* 0x040fe20000400000 */
[C---:B------:R-:W-:Y:S01]  /*8990*/  FMUL R2, R38.reuse, R21 ;  /* 0x0000001526027220 */ /* 0x040fe20000400000 */
[C---:B------:R-:W-:Y:S01]  /*89a0*/  FMUL R20, R38.reuse, R24 ;  /* 0x0000001826147220 */ /* 0x040fe20000400000 */
[C---:B------:R-:W-:Y:S01]  /*89b0*/  FMUL R21, R38.reuse, R25 ;  /* 0x0000001926157220 */ /* 0x040fe20000400000 */
[----:B------:R-:W-:Y:S02]  /*89c0*/  HADD2.F32 R66, -RZ, R66.H1_H1 ;  /* 0x30000042ff427230 */ /* 0x000fe40000004100 */
        /* <DEDUP_REMOVED lines=14> */
[C---:B------:R-:W-:Y:S01]  /*8ab0*/  FFMA R9, R41.reuse, R46, R9 ;  /* 0x0000002e29097223 */ /* 0x040fe20000000009 */
[----:B------:R-:W-:Y:S01]  /*8ac0*/  FFMA R10, R41, R47, R10 ;  /* 0x0000002f290a7223 */ /* 0x000fe2000000000a */
[----:B------:R-:W-:Y:S01]  /*8ad0*/  HADD2.F32 R43, -RZ, R69.H0_H0 ;  /* 0x20000045ff2b7230 */ /* 0x000fe20000004100 */
[----:B-1----:R-:W-:Y:S01]  /*8ae0*/  F2FP.SATFINITE.E4M3.F32.PACK_AB_MERGE_C R104, R7, R6, RZ ;  /* 0x000000060768723e */ /* 0x002fe200048070ff */
[C---:B------:R-:W-:Y:S01]  /*8af0*/  FMUL R11, R38.reuse, R11 ;  /* 0x0000000b260b7220 */ /* 0x040fe20000400000 */
[--C-:B------:R-:W-:Y:S02]  /*8b00*/  HADD2.F32 R51, -RZ, R78.reuse.H0_H0 ;  /* 0x2000004eff337230 */ /* 0x100fe40000004100 */
[C---:B------:R-:W-:Y:S01]  /*8b10*/  FMUL R14, R38.reuse, R14 ;  /* 0x0000000e260e7220 */ /* 0x040fe20000400000 */
[----:B------:R-:W-:Y:S01]  /*8b20*/  HADD2.F32 R52, -RZ, R78.H1_H1 ;  /* 0x3000004eff347230 */ /* 0x000fe20000004100 */
[----:B------:R-:W-:Y:S01]  /*8b30*/  F2FP.SATFINITE.E4M3.F32.PACK_AB_MERGE_C R104, R5, R4, R104 ;  /* 0x000000040568723e */ /* 0x000fe20004807068 */
[C---:B------:R-:W-:Y:S01]  /*8b40*/  FFMA R11, R41.reuse, R48, R11 ;  /* 0x00000030290b7223 */ /* 0x040fe2000000000b */
[C---:B------:R-:W-:Y:S01]  /*8b50*/  FFMA R12, R41.reuse, R49, R12 ;  /* 0x00000031290c7223 */ /* 0x040fe2000000000c */
[C---:B------:R-:W-:Y:S01]  /*8b60*/  FFMA R13, R41.reuse, R50, R13 ;  /* 0x00000032290d7223 */ /* 0x040fe2000000000d */
[----:B------:R-:W-:Y:S01]  /*8b70*/  FFMA R14, R41, R51, R14 ;  /* 0x00000033290e7223 */ /* 0x000fe2000000000e */
[C---:B------:R-:W-:Y:S01]  /*8b80*/  FMUL R15, R38.reuse, R15 ;  /* 0x0000000f260f7220 */ /* 0x040fe20000400000 */
[----:B------:R-:W-:Y:S01]  /*8b90*/  F2FP.F16.E4M3.UNPACK_B R83, R83.H1 ;  /* 0x00000053ff53723e */ /* 0x000fe200030006ff */
[--C-:B------:R-:W-:Y:S01]  /*8ba0*/  HADD2.F32 R55, -RZ, R79.reuse.H0_H0 ;  /* 0x2000004fff377230 */ /* 0x100fe20000004100 */
[----:B------:R-:W-:Y:S01]  /*8bb0*/  F2FP.SATFINITE.E4M3.F32.PACK_AB_MERGE_C R105, R11, R10, RZ ;  /* 0x0000000a0b69723e */ /* 0x000fe200048070ff */
[C---:B------:R-:W-:Y:S01]  /*8bc0*/  FFMA R15, R41.reuse, R52, R15 ;  /* 0x00000034290f7223 */ /* 0x040fe2000000000f */
[C---:B------:R-:W-:Y:S01]  /*8bd0*/  FFMA R16, R41.reuse, R53, R16 ;  /* 0x0000003529107223 */ /* 0x040fe20000000010 */
[----:B------:R-:W-:Y:S01]  /*8be0*/  FFMA R17, R41, R54, R17 ;  /* 0x0000003629117223 */ /* 0x000fe20000000011 */
[----:B------:R-:W-:Y:S01]  /*8bf0*/  F2FP.SATFINITE.E4M3.F32.PACK_AB_MERGE_C R105, R9, R8, R105 ;  /* 0x000000080969723e */ /* 0x000fe20004807069 */
[----:B------:R-:W-:Y:S01]  /*8c00*/  HADD2.F32 R56, -RZ, R79.H1_H1 ;  /* 0x3000004fff387230 */ /* 0x000fe20000004100 */
[----:B------:R-:W-:Y:S01]  /*8c10*/  F2FP.SATFINITE.E4M3.F32.PACK_AB_MERGE_C R106, R15, R14, RZ ;  /* 0x0000000e0f6a723e */ /* 0x000fe200048070ff */
[C---:B------:R-:W-:Y:S01]  /*8c20*/  FMUL R18, R38.reuse, R18 ;  /* 0x0000001226127220 */ /* 0x040fe20000400000 */
[C---:B------:R-:W-:Y:S01]  /*8c30*/  FMUL R19, R38.reuse, R19 ;  /* 0x0000001326137220 */ /* 0x040fe20000400000 */
[--C-:B------:R-:W-:Y:S02]  /*8c40*/  HADD2.F32 R58, -RZ, R80.reuse.H0_H0 ;  /* 0x20000050ff3a7230 */ /* 0x100fe40000004100 */
[C---:B------:R-:W-:Y:S01]  /*8c50*/  FMUL R3, R38.reuse, R22 ;  /* 0x0000001626037220 */ /* 0x040fe20000400000 */
[C---:B------:R-:W-:Y:S01]  /*8c60*/  FFMA R18, R41.reuse, R55, R18 ;  /* 0x0000003729127223 */ /* 0x040fe20000000012 */
[----:B------:R-:W-:Y:S02]  /*8c70*/  HADD2.F32 R60, -RZ, R80.H1_H1 ;  /* 0x30000050ff3c7230 */ /* 0x000fe40000004100 */
        /* <DEDUP_REMOVED lines=27> */
[C---:B------:R-:W-:Y:S01]  /*8e30*/  FFMA R28, R41.reuse, R43, R28 ;  /* 0x0000002b291c7223 */ /* 0x040fe2000000001c */
        /* <DEDUP_REMOVED lines=14> */
[----:B------:R-:W-:Y:S03]  /*8f20*/  IADD3 R70, PT, PT, R36, 0x1, RZ ;  /* 0x0000000124467810 */ /* 0x000fe60007ffe0ff */
        /* <DEDUP_REMOVED lines=10> */
[----:B------:R-:W-:Y:S02]  /*8fd0*/  UIADD3 UR40, UPT, UPT, UR49, 0x3200, URZ ;  /* 0x0000320031287890 */ /* 0x000fe4000fffe0ff */
[----:B------:R-:W-:Y:S02]  /*8fe0*/  UIADD3 UR41, UPT, UPT, UR50, 0x40, URZ ;  /* 0x0000004032297890 */ /* 0x000fe4000fffe0ff */
[----:B--2---:R-:W-:Y:S04]  /*8ff0*/  UIADD3 UR4, UP0, UPT, UR6, 0x780, URZ ;  /* 0x0000078006047890 */ /* 0x004fe8000ff1e0ff */
[----:B------:R-:W-:Y:S09]  /*9000*/  UIADD3.X UR5, UPT, UPT, URZ, UR7, URZ, UP0, !UPT ;  /* 0x00000007ff057290 */ /* 0x000ff200087fe4ff */
[----:B------:R2:W-:Y:S01]  /*9010*/  UTMASTG.5D [UR40], [UR4] ;  /* 0x00000028040073b5 */ /* 0x0005e20008020000 */
[----:B------:R0:W-:Y:S01]  /*9020*/  UTMACMDFLUSH ;  /* 0x00000000000079b7 */ /* 0x0001e20000000000 */
[----:B--2---:R-:W-:Y:S04]  /*9030*/  DEPBAR.LE SB0, 0x1 ;  /* 0x000080400000791a */ /* 0x004fe80000000000 */
.L_x_110:
[----:B------:R-:W-:Y:S05]  /*9040*/  BSYNC.RECONVERGENT B0 ;  /* 0x0000000000007941 */ /* 0x000fea0003800200 */
.L_x_109:
[----:B------:R-:W-:Y:S01]  /*9050*/  R2UR UR5, R73 ;  /* 0x00000000490572ca */ /* 0x000fe200000e0000 */
[----:B------:R-:W-:Y:S01]  /*9060*/  BAR.SYNC.DEFER_BLOCKING 0x1, 0x80 ;  /* 0x0042000000007b1d */ /* 0x000fe20000010000 */
[----:B------:R-:W-:Y:S01]  /*9070*/  R2UR UR4, R86 ;  /* 0x00000000560472ca */ /* 0x000fe200000e0000 */
[----:B------:R-:W-:Y:S01]  /*9080*/  UISETP.NE.AND UP0, UPT, UR53, URZ, UPT ;  /* 0x000000ff3500728c */ /* 0x000fe2000bf05270 */
[C---:B------:R-:W-:Y:S02]  /*9090*/  ISETP.NE.AND P0, PT, R70.reuse, 0x2, PT ;  /* 0x000000024600780c */ /* 0x040fe40003f05270 */
[----:B------:R-:W-:Y:S02]  /*90a0*/  LOP3.LUT R89, R89, 0x1, RZ, 0x3c, !PT ;  /* 0x0000000159597812 */ /* 0x000fe400078e3cff */
[----:B------:R-:W-:Y:S02]  /*90b0*/  SEL R3, RZ, 0x1, P0 ;  /* 0x00000001ff037807 */ /* 0x000fe40000000000 */
[----:B------:R-:W-:Y:S02]  /*90c0*/  SEL R36, R70, RZ, P0 ;  /* 0x000000ff46247207 */ /* 0x000fe40000000000 */
[----:B------:R-:W-:Y:S01]  /*90d0*/  LOP3.LUT R90, R90, R3, RZ, 0x3c, !PT ;  /* 0x000000035a5a7212 */ /* 0x000fe200078e3cff */
[----:B------:R-:W-:Y:S02]  /*90e0*/  UIADD3 UR23, UPT, UPT, UR36, UR5, URZ ;  /* 0x0000000524177290 */ /* 0x000fe4000fffe0ff */
[----:B------:R-:W-:Y:S01]  /*90f0*/  UIADD3 UR28, UPT, UPT, UR37, UR4, URZ ;  /* 0x00000004251c7290 */ /* 0x000fe2000fffe0ff */
[----:B------:R-:W-:Y:S01]  /*9100*/  UMOV UR51, UR62 ;  /* 0x0000003e00337c82 */ /* 0x000fe20008000000 */
[----:B------:R-:W-:Y:S10]  /*9110*/  BRA.U UP0, `(.L_x_111) ;  /* 0xffffffd100307547 */ /* 0x000ff4000b83ffff */
[----:B------:R-:W-:Y:S05]  /*9120*/  EXIT ;  /* 0x000000000000794d */ /* 0x000fea0003800000 */
.L_x_20:
[----:B------:R-:W-:Y:S07]  /*9130*/  MOV R0, UR41 ;  /* 0x0000002900007c02 */ /* 0x000fee0008000f00 */
.L_x_112:
[----:B--2---:R2:W3:Y:S02]  /*9140*/  SYNCS.PHASECHK.TRANS64.TRYWAIT P0, [R0+URZ+0x88], R5 ;  /* 0x00008805000075a7 */ /* 0x0044e400080011ff */
[----:B---3--:R-:W-:Y:S05]  /*9150*/  @!P0 NANOSLEEP.SYNCS 0x989680 ;  /* 0x009896800000895d */ /* 0x008fea0003900000 */
[----:B------:R-:W3:Y:S02]  /*9160*/  @!P0 SYNCS.PHASECHK.TRANS64 P0, [R0+URZ+0x88], R5 ;  /* 0x00008805000085a7 */ /* 0x000ee400080010ff */
[----:B---3--:R-:W-:Y:S05]  /*9170*/  @!P0 BRA `(.L_x_112) ;  /* 0xfffffffc00f08947 */ /* 0x008fea000383ffff */
[----:B------:R-:W-:Y:S05]  /*9180*/  BRA `(.L_x_19) ;  /* 0xffffff8c00587947 */ /* 0x000fea000383ffff */
.L_x_26:
[----:B------:R-:W-:Y:S07]  /*9190*/  MOV R0, UR33 ;  /* 0x0000002100007c02 */ /* 0x000fee0008000f00 */
.L_x_113:
[----:B-1----:R1:W2:Y:S02]  /*91a0*/  SYNCS.PHASECHK.TRANS64.TRYWAIT P0, [R0+URZ+0x88], R5 ;  /* 0x00008805000075a7 */ /* 0x0022a400080011ff */
[----:B--2---:R-:W-:Y:S05]  /*91b0*/  @!P0 NANOSLEEP.SYNCS 0x989680 ;  /* 0x009896800000895d */ /* 0x004fea0003900000 */
[----:B------:R-:W2:Y:S02]  /*91c0*/  @!P0 SYNCS.PHASECHK.TRANS64 P0, [R0+URZ+0x88], R5 ;  /* 0x00008805000085a7 */ /* 0x000ea400080010ff */
[----:B--2---:R-:W-:Y:S05]  /*91d0*/  @!P0 BRA `(.L_x_113) ;  /* 0xfffffffc00f08947 */ /* 0x004fea000383ffff */
[----:B------:R-:W-:Y:S05]  /*91e0*/  BRA `(.L_x_25) ;  /* 0xffffff9000b47947 */ /* 0x000fea000383ffff */
.L_x_30:
[----:B-1----:R-:W-:-:S07]  /*91f0*/  MOV R0, UR30 ;  /* 0x0000001e00007c02 */ /* 0x002fce0008000f00 */
.L_x_114:
[----:B-1----:R1:W2:Y:S02]  /*9200*/  SYNCS.PHASECHK.TRANS64.TRYWAIT P0, [R0+URZ+0x140], R3 ;  /* 0x00014003000075a7 */ /* 0x0022a400080011ff */
[----:B--2---:R-:W-:Y:S05]  /*9210*/  @!P0 NANOSLEEP.SYNCS 0x989680 ;  /* 0x009896800000895d */ /* 0x004fea0003900000 */
[----:B------:R-:W2:Y:S02]  /*9220*/  @!P0 SYNCS.PHASECHK.TRANS64 P0, [R0+URZ+0x140], R3 ;  /* 0x00014003000085a7 */ /* 0x000ea400080010ff */
[----:B--2---:R-:W-:Y:S05]  /*9230*/  @!P0 BRA `(.L_x_114) ;  /* 0xfffffffc00f08947 */ /* 0x004fea000383ffff */
[----:B------:R-:W-:Y:S05]  /*9240*/  BRA `(.L_x_115) ;  /* 0xffffff9400947947 */ /* 0x000fea000383ffff */
.L_x_34:
[----:B------:R-:W-:-:S07]  /*9250*/  MOV R0, UR4 ;  /* 0x0000000400007c02 */ /* 0x000fce0008000f00 */
.L_x_116:
[----:B-1----:R1:W2:Y:S02]  /*9260*/  SYNCS.PHASECHK.TRANS64.TRYWAIT P0, [R0+URZ], R3 ;  /* 0x00000003000075a7 */ /* 0x0022a400080011ff */
[----:B--2---:R-:W-:Y:S05]  /*9270*/  @!P0 NANOSLEEP.SYNCS 0x989680 ;  /* 0x009896800000895d */ /* 0x004fea0003900000 */
[----:B------:R-:W2:Y:S02]  /*9280*/  @!P0 SYNCS.PHASECHK.TRANS64 P0, [R0+URZ], R3 ;  /* 0x00000003000085a7 */ /* 0x000ea400080010ff */
[----:B--2---:R-:W-:Y:S05]  /*9290*/  @!P0 BRA `(.L_x_116) ;  /* 0xfffffffc00f08947 */ /* 0x004fea000383ffff */
[----:B------:R-:W-:Y:S05]  /*92a0*/  BRA `(.L_x_117) ;  /* 0xffffff9c00287947 */ /* 0x000fea000383ffff */
.L_x_35:
[----:B------:R-:W-:-:S07]  /*92b0*/  MOV R0, UR5 ;  /* 0x0000000500007c02 */ /* 0x000fce0008000f00 */
.L_x_118:
[----:B-1----:R1:W2:Y:S02]  /*92c0*/  SYNCS.PHASECHK.TRANS64.TRYWAIT P0, [R0+URZ], R3 ;  /* 0x00000003000075a7 */ /* 0x0022a400080011ff */
[----:B--2---:R-:W-:Y:S05]  /*92d0*/  @!P0 NANOSLEEP.SYNCS 0x989680 ;  /* 0x009896800000895d */ /* 0x004fea0003900000 */
[----:B------:R-:W2:Y:S02]  /*92e0*/  @!P0 SYNCS.PHASECHK.TRANS64 P0, [R0+URZ], R3 ;  /* 0x00000003000085a7 */ /* 0x000ea400080010ff */
[----:B--2---:R-:W-:Y:S05]  /*92f0*/  @!P0 BRA `(.L_x_118) ;  /* 0xfffffffc00f08947 */ /* 0x004fea000383ffff */
[----:B------:R-:W-:Y:S05]  /*9300*/  BRA `(.L_x_119) ;  /* 0xffffff9c00387947 */ /* 0x000fea000383ffff */
.L_x_36:
[----:B------:R-:W-:-:S07]  /*9310*/  MOV R0, UR5 ;  /* 0x0000000500007c02 */ /* 0x000fce0008000f00 */
.L_x_120:
[----:B-1----:R1:W2:Y:S02]  /*9320*/  SYNCS.PHASECHK.TRANS64.TRYWAIT P0, [R0+URZ], R3 ;  /* 0x00000003000075a7 */ /* 0x0022a400080011ff */
[----:B--2---:R-:W-:Y:S05]  /*9330*/  @!P0 NANOSLEEP.SYNCS 0x989680 ;  /* 0x009896800000895d */ /* 0x004fea0003900000 */
[----:B------:R-:W2:Y:S02]  /*9340*/  @!P0 SYNCS.PHASECHK.TRANS64 P0, [R0+URZ], R3 ;  /* 0x00000003000085a7 */ /* 0x000ea400080010ff */
[----:B--2---:R-:W-:Y:S05]  /*9350*/  @!P0 BRA `(.L_x_120) ;  /* 0xfffffffc00f08947 */ /* 0x004fea000383ffff */
[----:B------:R-:W-:Y:S05]  /*9360*/  BRA `(.L_x_121) ;  /* 0xffffff9c00487947 */ /* 0x000fea000383ffff */
.L_x_37:
[----:B------:R-:W-:-:S07]  /*9370*/  MOV R0, UR5 ;  /* 0x0000000500007c02 */ /* 0x000fce0008000f00 */
.L_x_122:
[----:B-1----:R1:W2:Y:S02]  /*9380*/  SYNCS.PHASECHK.TRANS64.TRYWAIT P0, [R0+URZ], R3 ;  /* 0x00000003000075a7 */ /* 0x0022a400080011ff */
[----:B--2---:R-:W-:Y:S05]  /*9390*/  @!P0 NANOSLEEP.SYNCS 0x989680 ;  /* 0x009896800000895d */ /* 0x004fea0003900000 */
[----:B------:R-:W2:Y:S02]  /*93a0*/  @!P0 SYNCS.PHASECHK.TRANS64 P0, [R0+URZ], R3 ;  /* 0x00000003000085a7 */ /* 0x000ea400080010ff */
[----:B--2---:R-:W-:Y:S05]  /*93b0*/  @!P0 BRA `(.L_x_122) ;  /* 0xfffffffc00f08947 */ /* 0x004fea000383ffff */
[----:B------:R-:W-:Y:S05]  /*93c0*/  BRA `(.L_x_123) ;  /* 0xffffff9c00587947 */ /* 0x000fea000383ffff */
.L_x_38:
[----:B------:R-:W-:-:S07]  /*93d0*/  MOV R0, UR5 ;  /* 0x0000000500007c02 */ /* 0x000fce0008000f00 */
.L_x_124:
[----:B-1----:R1:W2:Y:S02]  /*93e0*/  SYNCS.PHASECHK.TRANS64.TRYWAIT P0, [R0+URZ], R3 ;  /* 0x00000003000075a7 */ /* 0x0022a400080011ff */
[----:B--2---:R-:W-:Y:S05]  /*93f0*/  @!P0 NANOSLEEP.SYNCS 0x989680 ;  /* 0x009896800000895d */ /* 0x004fea0003900000 */
[----:B------:R-:W2:Y:S02]  /*9400*/  @!P0 SYNCS.PHASECHK.TRANS64 P0, [R0+URZ], R3 ;  /* 0x00000003000085a7 */ /* 0x000ea400080010ff */
[----:B--2---:R-:W-:Y:S05]  /*9410*/  @!P0 BRA `(.L_x_124) ;  /* 0xfffffffc00f08947 */ /* 0x004fea000383ffff */
[----:B------:R-:W-:Y:S05]  /*9420*/  BRA `(.L_x_125) ;  /* 0xffffff9c00687947 */ /* 0x000fea000383ffff */
.L_x_39:
[----:B------:R-:W-:-:S07]  /*9430*/  MOV R0, UR5 ;  /* 0x0000000500007c02 */ /* 0x000fce0008000f00 */
.L_x_126:
[----:B-1----:R1:W2:Y:S02]  /*9440*/  SYNCS.PHASECHK.TRANS64.TRYWAIT P0, [R0+URZ], R3 ;  /* 0x00000003000075a7 */ /* 0x0022a400080011ff */
[----:B--2---:R-:W-:Y:S05]  /*9450*/  @!P0 NANOSLEEP.SYNCS 0x989680 ;  /* 0x009896800000895d */ /* 0x004fea0003900000 */
[----:B------:R-:W2:Y:S02]  /*9460*/  @!P0 SYNCS.PHASECHK.TRANS64 P0, [R0+URZ], R3 ;  /* 0x00000003000085a7 */ /* 0x000ea400080010ff */
[----:B--2---:R-:W-:Y:S05]  /*9470*/  @!P0 BRA `(.L_x_126) ;  /* 0xfffffffc00f08947 */ /* 0x004fea000383ffff */
[----:B------:R-:W-:Y:S05]  /*9480*/  BRA `(.L_x_127) ;  /* 0xffffff9c00787947 */ /* 0x000fea000383ffff */
.L_x_40:
[----:B------:R-:W-:-:S07]  /*9490*/  MOV R0, UR5 ;  /* 0x0000000500007c02 */ /* 0x000fce0008000f00 */
.L_x_128:
[----:B-1----:R1:W2:Y:S02]  /*94a0*/  SYNCS.PHASECHK.TRANS64.TRYWAIT P0, [R0+URZ], R3 ;  /* 0x00000003000075a7 */ /* 0x0022a400080011ff */
[----:B--2---:R-:W-:Y:S05]  /*94b0*/  @!P0 NANOSLEEP.SYNCS 0x989680 ;  /* 0x009896800000895d */ /* 0x004fea0003900000 */
[----:B------:R-:W2:Y:S02]  /*94c0*/  @!P0 SYNCS.PHASECHK.TRANS64 P0, [R0+URZ], R3 ;  /* 0x00000003000085a7 */ /* 0x000ea400080010ff */
[----:B--2---:R-:W-:Y:S05]  /*94d0*/  @!P0 BRA `(.L_x_128) ;  /* 0xfffffffc00f08947 */ /* 0x004fea000383ffff */
[----:B------:R-:W-:Y:S05]  /*94e0*/  BRA `(.L_x_129) ;  /* 0xffffff9c00887947 */ /* 0x000fea000383ffff */
.L_x_41:
[----:B------:R-:W-:-:S07]  /*94f0*/  MOV R0, UR5 ;  /* 0x0000000500007c02 */ /* 0x000fce0008000f00 */
.L_x_130:
[----:B-1----:R1:W2:Y:S02]  /*9500*/  SYNCS.PHASECHK.TRANS64.TRYWAIT P0, [R0+URZ], R3 ;  /* 0x00000003000075a7 */ /* 0x0022a400080011ff */
[----:B--2---:R-:W-:Y:S05]  /*9510*/  @!P0 NANOSLEEP.SYNCS 0x989680 ;  /* 0x009896800000895d */ /* 0x004fea0003900000 */
[----:B------:R-:W2:Y:S02]  /*9520*/  @!P0 SYNCS.PHASECHK.TRANS64 P0, [R0+URZ], R3 ;  /* 0x00000003000085a7 */ /* 0x000ea400080010ff */
[----:B--2---:R-:W-:Y:S05]  /*9530*/  @!P0 BRA `(.L_x_130) ;  /* 0xfffffffc00f08947 */ /* 0x004fea000383ffff */
[----:B------:R-:W-:Y:S05]  /*9540*/  BRA `(.L_x_131) ;  /* 0xffffff9c00987947 */ /* 0x000fea000383ffff */
.L_x_42:
[----:B------:R-:W-:-:S07]  /*9550*/  MOV R0, UR5 ;  /* 0x0000000500007c02 */ /* 0x000fce0008000f00 */
.L_x_132:
[----:B-1----:R1:W2:Y:S02]  /*9560*/  SYNCS.PHASECHK.TRANS64.TRYWAIT P0, [R0+URZ], R3 ;  /* 0x00000003000075a7 */ /* 0x0022a400080011ff */
[----:B--2---:R-:W-:Y:S05]  /*9570*/  @!P0 NANOSLEEP.SYNCS 0x989680 ;  /* 0x009896800000895d */ /* 0x004fea0003900000 */
[----:B------:R-:W2:Y:S02]  /*9580*/  @!P0 SYNCS.PHASECHK.TRANS64 P0, [R0+URZ], R3 ;  /* 0x00000003000085a7 */ /* 0x000ea400080010ff */
[----:B--2---:R-:W-:Y:S05]  /*9590*/  @!P0 BRA `(.L_x_132) ;  /* 0xfffffffc00f08947 */ /* 0x004fea000383ffff */
[----:B------:R-:W-:Y:S05]  /*95a0*/  BRA `(.L_x_133) ;  /* 0xffffff9c00a87947 */ /* 0x000fea000383ffff */
.L_x_43:
[----:B------:R-:W-:-:S07]  /*95b0*/  MOV R0, UR5 ;  /* 0x0000000500007c02 */ /* 0x000fce0008000f00 */
.L_x_134:
[----:B-1----:R1:W2:Y:S02]  /*95c0*/  SYNCS.PHASECHK.TRANS64.TRYWAIT P0, [R0+URZ], R3 ;  /* 0x00000003000075a7 */ /* 0x0022a400080011ff */
[----:B--2---:R-:W-:Y:S05]  /*95d0*/  @!P0 NANOSLEEP.SYNCS 0x989680 ;  /* 0x009896800000895d */ /* 0x004fea0003900000 */
[----:B------:R-:W2:Y:S02]  /*95e0*/  @!P0 SYNCS.PHASECHK.TRANS64 P0, [R0+URZ], R3 ;  /* 0x00000003000085a7 */ /* 0x000ea400080010ff */
[----:B--2---:R-:W-:Y:S05]  /*95f0*/  @!P0 BRA `(.L_x_134) ;  /* 0xfffffffc00f08947 */ /* 0x004fea000383ffff */
[----:B------:R-:W-:Y:S05]  /*9600*/  BRA `(.L_x_135) ;  /* 0xffffff9c00b87947 */ /* 0x000fea000383ffff */
.L_x_44:
[----:B------:R-:W-:-:S07]  /*9610*/  MOV R0, UR5 ;  /* 0x0000000500007c02 */ /* 0x000fce0008000f00 */
.L_x_136:
[----:B-1----:R1:W2:Y:S02]  /*9620*/  SYNCS.PHASECHK.TRANS64.TRYWAIT P0, [R0+URZ], R3 ;  /* 0x00000003000075a7 */ /* 0x0022a400080011ff */
[----:B--2---:R-:W-:Y:S05]  /*9630*/  @!P0 NANOSLEEP.SYNCS 0x989680 ;  /* 0x009896800000895d */ /* 0x004fea0003900000 */
[----:B------:R-:W2:Y:S02]  /*9640*/  @!P0 SYNCS.PHASECHK.TRANS64 P0, [R0+URZ], R3 ;  /* 0x00000003000085a7 */ /* 0x000ea400080010ff */
[----:B--2---:R-:W-:Y:S05]  /*9650*/  @!P0 BRA `(.L_x_136) ;  /* 0xfffffffc00f08947 */ /* 0x004fea000383ffff */
[----:B------:R-:W-:Y:S05]  /*9660*/  BRA `(.L_x_137) ;  /* 0xffffff9c00c87947 */ /* 0x000fea000383ffff */
.L_x_45:
[----:B------:R-:W-:-:S07]  /*9670*/  MOV R0, UR5 ;  /* 0x0000000500007c02 */ /* 0x000fce0008000f00 */
.L_x_138:
[----:B-1----:R1:W2:Y:S02]  /*9680*/  SYNCS.PHASECHK.TRANS64.TRYWAIT P0, [R0+URZ], R3 ;  /* 0x00000003000075a7 */ /* 0x0022a400080011ff */
[----:B--2---:R-:W-:Y:S05]  /*9690*/  @!P0 NANOSLEEP.SYNCS 0x989680 ;  /* 0x009896800000895d */ /* 0x004fea0003900000 */
[----:B------:R-:W2:Y:S02]  /*96a0*/  @!P0 SYNCS.PHASECHK.TRANS64 P0, [R0+URZ], R3 ;  /* 0x00000003000085a7 */ /* 0x000ea400080010ff */
[----:B--2---:R-:W-:Y:S05]  /*96b0*/  @!P0 BRA `(.L_x_138) ;  /* 0xfffffffc00f08947 */ /* 0x004fea000383ffff */
[----:B------:R-:W-:Y:S05]  /*96c0*/  BRA `(.L_x_139) ;  /* 0xffffff9c00d87947 */ /* 0x000fea000383ffff */
.L_x_46:
[----:B------:R-:W-:-:S07]  /*96d0*/  MOV R0, UR5 ;  /* 0x0000000500007c02 */ /* 0x000fce0008000f00 */
.L_x_140:
[----:B-1----:R1:W2:Y:S02]  /*96e0*/  SYNCS.PHASECHK.TRANS64.TRYWAIT P0, [R0+URZ], R3 ;  /* 0x00000003000075a7 */ /* 0x0022a400080011ff */
[----:B--2---:R-:W-:Y:S05]  /*96f0*/  @!P0 NANOSLEEP.SYNCS 0x989680 ;  /* 0x009896800000895d */ /* 0x004fea0003900000 */
[----:B------:R-:W2:Y:S02]  /*9700*/  @!P0 SYNCS.PHASECHK.TRANS64 P0, [R0+URZ], R3 ;  /* 0x00000003000085a7 */ /* 0x000ea400080010ff */
[----:B--2---:R-:W-:Y:S05]  /*9710*/  @!P0 BRA `(.L_x_140) ;  /* 0xfffffffc00f08947 */ /* 0x004fea000383ffff */
[----:B------:R-:W-:Y:S05]  /*9720*/  BRA `(.L_x_141) ;  /* 0xffffff9c00e87947 */ /* 0x000fea000383ffff */
.L_x_47:
[----:B------:R-:W-:-:S07]  /*9730*/  MOV R0, UR5 ;  /* 0x0000000500007c02 */ /* 0x000fce0008000f00 */
.L_x_142:
[----:B-1----:R1:W2:Y:S02]  /*9740*/  SYNCS.PHASECHK.TRANS64.TRYWAIT P0, [R0+URZ], R3 ;  /* 0x00000003000075a7 */ /* 0x0022a400080011ff */
[----:B--2---:R-:W-:Y:S05]  /*9750*/  @!P0 NANOSLEEP.SYNCS 0x989680 ;  /* 0x009896800000895d */ /* 0x004fea0003900000 */
[----:B------:R-:W2:Y:S02]  /*9760*/  @!P0 SYNCS.PHASECHK.TRANS64 P0, [R0+URZ], R3 ;  /* 0x00000003000085a7 */ /* 0x000ea400080010ff */
[----:B--2---:R-:W-:Y:S05]  /*9770*/  @!P0 BRA `(.L_x_142) ;  /* 0xfffffffc00f08947 */ /* 0x004fea000383ffff */
[----:B------:R-:W-:Y:S05]  /*9780*/  BRA `(.L_x_143) ;  /* 0xffffff9c00f87947 */ /* 0x000fea000383ffff */
.L_x_48:
[----:B------:R-:W-:-:S07]  /*9790*/  MOV R0, UR5 ;  /* 0x0000000500007c02 */ /* 0x000fce0008000f00 */
.L_x_144:
[----:B-1----:R1:W2:Y:S02]  /*97a0*/  SYNCS.PHASECHK.TRANS64.TRYWAIT P0, [R0+URZ], R3 ;  /* 0x00000003000075a7 */ /* 0x0022a400080011ff */
[----:B--2---:R-:W-:Y:S05]  /*97b0*/  @!P0 NANOSLEEP.SYNCS 0x989680 ;  /* 0x009896800000895d */ /* 0x004fea0003900000 */
[----:B------:R-:W2:Y:S02]  /*97c0*/  @!P0 SYNCS.PHASECHK.TRANS64 P0, [R0+URZ], R3 ;  /* 0x00000003000085a7 */ /* 0x000ea400080010ff */
[----:B--2---:R-:W-:Y:S05]  /*97d0*/  @!P0 BRA `(.L_x_144) ;  /* 0xfffffffc00f08947 */ /* 0x004fea000383ffff */
[----:B------:R-:W-:Y:S05]  /*97e0*/  BRA `(.L_x_145) ;  /* 0xffffffa000087947 */ /* 0x000fea000383ffff */
.L_x_49:
[----:B------:R-:W-:-:S07]  /*97f0*/  MOV R0, UR5 ;  /* 0x0000000500007c02 */ /* 0x000fce0008000f00 */
.L_x_146:
[----:B-1----:R1:W2:Y:S02]  /*9800*/  SYNCS.PHASECHK.TRANS64.TRYWAIT P0, [R0+URZ], R3 ;  /* 0x00000003000075a7 */ /* 0x0022a400080011ff */
[----:B--2---:R-:W-:Y:S05]  /*9810*/  @!P0 NANOSLEEP.SYNCS 0x989680 ;  /* 0x009896800000895d */ /* 0x004fea0003900000 */
[----:B------:R-:W2:Y:S02]  /*9820*/  @!P0 SYNCS.PHASECHK.TRANS64 P0, [R0+URZ], R3 ;  /* 0x00000003000085a7 */ /* 0x000ea400080010ff */
[----:B--2---:R-:W-:Y:S05]  /*9830*/  @!P0 BRA `(.L_x_146) ;  /* 0xfffffffc00f08947 */ /* 0x004fea000383ffff */
[----:B------:R-:W-:Y:S05]  /*9840*/  BRA `(.L_x_147) ;  /* 0xffffffa000187947 */ /* 0x000fea000383ffff */
.L_x_52:
[----:B------:R-:W-:-:S07]  /*9850*/  MOV R4, UR4 ;  /* 0x0000000400047c02 */ /* 0x000fce0008000f00 */
.L_x_148:
[----:B--2---:R2:W3:Y:S02]  /*9860*/  SYNCS.PHASECHK.TRANS64.TRYWAIT P1, [R4+URZ+0x148], R7 ;  /* 0x00014807040075a7 */ /* 0x0044e400080211ff */
[----:B---3--:R-:W-:Y:S05]  /*9870*/  @!P1 NANOSLEEP.SYNCS 0x989680 ;  /* 0x009896800000995d */ /* 0x008fea0003900000 */
[----:B------:R-:W3:Y:S02]  /*9880*/  @!P1 SYNCS.PHASECHK.TRANS64 P1, [R4+URZ+0x148], R7 ;  /* 0x00014807040095a7 */ /* 0x000ee400080210ff */
[----:B---3--:R-:W-:Y:S05]  /*9890*/  @!P1 BRA `(.L_x_148) ;  /* 0xfffffffc00f09947 */ /* 0x008fea000383ffff */
[----:B------:R-:W-:Y:S05]  /*98a0*/  BRA `(.L_x_149) ;  /* 0xffffffa000887947 */ /* 0x000fea000383ffff */
.L_x_53:
[----:B--2---:R-:W-:-:S07]  /*98b0*/  MOV R4, UR4 ;  /* 0x0000000400047c02 */ /* 0x004fce0008000f00 */
.L_x_150:
[----:B--2---:R2:W3:Y:S02]  /*98c0*/  SYNCS.PHASECHK.TRANS64.TRYWAIT P1, [R4+URZ+0x140], R5 ;  /* 0x00014005040075a7 */ /* 0x0044e400080211ff */
[----:B---3--:R-:W-:Y:S05]  /*98d0*/  @!P1 NANOSLEEP.SYNCS 0x989680 ;  /* 0x009896800000995d */ /* 0x008fea0003900000 */
[----:B------:R-:W3:Y:S02]  /*98e0*/  @!P1 SYNCS.PHASECHK.TRANS64 P1, [R4+URZ+0x140], R5 ;  /* 0x00014005040095a7 */ /* 0x000ee400080210ff */
[----:B---3--:R-:W-:Y:S05]  /*98f0*/  @!P1 BRA `(.L_x_150) ;  /* 0xfffffffc00f09947 */ /* 0x008fea000383ffff */
[----:B------:R-:W-:Y:S05]  /*9900*/  BRA `(.L_x_151) ;  /* 0xffffffa000907947 */ /* 0x000fea000383ffff */
.L_x_61:
[----:B------:R-:W-:-:S07]  /*9910*/  MOV R0, UR19 ;  /* 0x0000001300007c02 */ /* 0x000fce0008000f00 */
.L_x_152:
[----:B-1----:R1:W2:Y:S02]  /*9920*/  SYNCS.PHASECHK.TRANS64.TRYWAIT P0, [R0+URZ+0x140], R5 ;  /* 0x00014005000075a7 */ /* 0x0022a400080011ff */
[----:B--2---:R-:W-:Y:S05]  /*9930*/  @!P0 NANOSLEEP.SYNCS 0x989680 ;  /* 0x009896800000895d */ /* 0x004fea0003900000 */
[----:B------:R-:W2:Y:S02]  /*9940*/  @!P0 SYNCS.PHASECHK.TRANS64 P0, [R0+URZ+0x140], R5 ;  /* 0x00014005000085a7 */ /* 0x000ea400080010ff */
[----:B--2---:R-:W-:Y:S05]  /*9950*/  @!P0 BRA `(.L_x_152) ;  /* 0xfffffffc00f08947 */ /* 0x004fea000383ffff */
[----:B------:R-:W-:Y:S05]  /*9960*/  BRA `(.L_x_153) ;  /* 0xffffffa800007947 */ /* 0x000fea000383ffff */
.L_x_62:
[----:B------:R-:W-:-:S07]  /*9970*/  MOV R5, UR23 ;  /* 0x0000001700057c02 */ /* 0x000fce0008000f00 */
.L_x_154:
[----:B-1----:R1:W2:Y:S02]  /*9980*/  SYNCS.PHASECHK.TRANS64.TRYWAIT P0, [R5+URZ+0x160], R0 ;  /* 0x00016000050075a7 */ /* 0x0022a400080011ff */
[----:B--2---:R-:W-:Y:S05]  /*9990*/  @!P0 NANOSLEEP.SYNCS 0x989680 ;  /* 0x009896800000895d */ /* 0x004fea0003900000 */
[----:B------:R-:W2:Y:S02]  /*99a0*/  @!P0 SYNCS.PHASECHK.TRANS64 P0, [R5+URZ+0x160], R0 ;  /* 0x00016000050085a7 */ /* 0x000ea400080010ff */
[----:B--2---:R-:W-:Y:S05]  /*99b0*/  @!P0 BRA `(.L_x_154) ;  /* 0xfffffffc00f08947 */ /* 0x004fea000383ffff */
[----:B------:R-:W-:Y:S05]  /*99c0*/  BRA `(.L_x_155) ;  /* 0xffffffa8001c7947 */ /* 0x000fea000383ffff */
.L_x_65:
[----:B-1----:R-:W-:Y:S07]  /*99d0*/  MOV R0, UR15 ;  /* 0x0000000f00007c02 */ /* 0x002fee0008000f00 */
.L_x_156:
[----:B-1----:R1:W2:Y:S02]  /*99e0*/  SYNCS.PHASECHK.TRANS64.TRYWAIT P0, [R0+URZ], R5 ;  /* 0x00000005000075a7 */ /* 0x0022a400080011ff */
[----:B--2---:R-:W-:Y:S05]  /*99f0*/  @!P0 NANOSLEEP.SYNCS 0x989680 ;  /* 0x009896800000895d */ /* 0x004fea0003900000 */
[----:B------:R-:W2:Y:S02]  /*9a00*/  @!P0 SYNCS.PHASECHK.TRANS64 P0, [R0+URZ], R5 ;  /* 0x00000005000085a7 */ /* 0x000ea400080010ff */
[----:B--2---:R-:W-:Y:S05]  /*9a10*/  @!P0 BRA `(.L_x_156) ;  /* 0xfffffffc00f08947 */ /* 0x004fea000383ffff */
[----:B------:R-:W-:Y:S05]  /*9a20*/  BRA `(.L_x_64) ;  /* 0xffffffa8004c7947 */ /* 0x000fea000383ffff */
.L_x_68:
[----:B------:R-:W-:-:S07]  /*9a30*/  MOV R0, UR4 ;  /* 0x0000000400007c02 */ /* 0x000fce0008000f00 */
.L_x_157:
[----:B-1----:R1:W3:Y:S02]  /*9a40*/  SYNCS.PHASECHK.TRANS64.TRYWAIT P0, [R0+URZ], R3 ;  /* 0x00000003000075a7 */ /* 0x0022e400080011ff */
[----:B---3--:R-:W-:Y:S05]  /*9a50*/  @!P0 NANOSLEEP.SYNCS 0x989680 ;  /* 0x009896800000895d */ /* 0x008fea0003900000 */
[----:B------:R-:W3:Y:S02]  /*9a60*/  @!P0 SYNCS.PHASECHK.TRANS64 P0, [R0+URZ], R3 ;  /* 0x00000003000085a7 */ /* 0x000ee400080010ff */
[----:B---3--:R-:W-:Y:S05]  /*9a70*/  @!P0 BRA `(.L_x_157) ;  /* 0xfffffffc00f08947 */ /* 0x008fea000383ffff */
[----:B------:R-:W-:Y:S05]  /*9a80*/  BRA `(.L_x_158) ;  /* 0xffffffac000c7947 */ /* 0x000fea000383ffff */
.L_x_69:
[----:B------:R-:W-:-:S07]  /*9a90*/  MOV R0, UR4 ;  /* 0x0000000400007c02 */ /* 0x000fce0008000f00 */
.L_x_159:
[----:B-1----:R1:W2:Y:S02]  /*9aa0*/  SYNCS.PHASECHK.TRANS64.TRYWAIT P0, [R0+URZ], R3 ;  /* 0x00000003000075a7 */ /* 0x0022a400080011ff */
[----:B--2---:R-:W-:Y:S05]  /*9ab0*/  @!P0 NANOSLEEP.SYNCS 0x989680 ;  /* 0x009896800000895d */ /* 0x004fea0003900000 */
[----:B------:R-:W2:Y:S02]  /*9ac0*/  @!P0 SYNCS.PHASECHK.TRANS64 P0, [R0+URZ], R3 ;  /* 0x00000003000085a7 */ /* 0x000ea400080010ff */
[----:B--2---:R-:W-:Y:S05]  /*9ad0*/  @!P0 BRA `(.L_x_159) ;  /* 0xfffffffc00f08947 */ /* 0x004fea000383ffff */
[----:B------:R-:W-:Y:S05]  /*9ae0*/  BRA `(.L_x_160) ;  /* 0xffffffac00187947 */ /* 0x000fea000383ffff */
.L_x_74:
[----:B------:R-:W-:Y:S07]  /*9af0*/  MOV R0, UR22 ;  /* 0x0000001600007c02 */ /* 0x000fee0008000f00 */
.L_x_161:
[----:B-1----:R1:W2:Y:S02]  /*9b00*/  SYNCS.PHASECHK.TRANS64.TRYWAIT P0, [R0+URZ+0x140], R3 ;  /* 0x00014003000075a7 */ /* 0x0022a400080011ff */
[----:B--2---:R-:W-:Y:S05]  /*9b10*/  @!P0 NANOSLEEP.SYNCS 0x989680 ;  /* 0x009896800000895d */ /* 0x004fea0003900000 */
[----:B------:R-:W2:Y:S02]  /*9b20*/  @!P0 SYNCS.PHASECHK.TRANS64 P0, [R0+URZ+0x140], R3 ;  /* 0x00014003000085a7 */ /* 0x000ea400080010ff */
[----:B--2---:R-:W-:Y:S05]  /*9b30*/  @!P0 BRA `(.L_x_161) ;  /* 0xfffffffc00f08947 */ /* 0x004fea000383ffff */
[----:B------:R-:W-:Y:S05]  /*9b40*/  BRA `(.L_x_162) ;  /* 0xffffffb000ec7947 */ /* 0x000fea000383ffff */
.L_x_77:
[----:B------:R-:W-:Y:S07]  /*9b50*/  MOV R3, UR22 ;  /* 0x0000001600037c02 */ /* 0x000fee0008000f00 */
.L_x_163:
[----:B-1----:R1:W2:Y:S02]  /*9b60*/  SYNCS.PHASECHK.TRANS64.TRYWAIT P1, [R3+URZ+0x138], R12 ;  /* 0x0001380c030075a7 */ /* 0x0022a400080211ff */
[----:B--2---:R-:W-:Y:S05]  /*9b70*/  @!P1 NANOSLEEP.SYNCS 0x989680 ;  /* 0x009896800000995d */ /* 0x004fea0003900000 */
[----:B------:R-:W2:Y:S02]  /*9b80*/  @!P1 SYNCS.PHASECHK.TRANS64 P1, [R3+URZ+0x138], R12 ;  /* 0x0001380c030095a7 */ /* 0x000ea400080210ff */
[----:B--2---:R-:W-:Y:S05]  /*9b90*/  @!P1 BRA `(.L_x_163) ;  /* 0xfffffffc00f09947 */ /* 0x004fea000383ffff */
[----:B------:R-:W-:Y:S05]  /*9ba0*/  BRA `(.L_x_76) ;  /* 0xffffffb800487947 */ /* 0x000fea000383ffff */
.L_x_80:
[----:B------:R-:W-:Y:S07]  /*9bb0*/  MOV R0, UR22 ;  /* 0x0000001600007c02 */ /* 0x000fee0008000f00 */
.L_x_164:
[----:B-1----:R1:W2:Y:S02]  /*9bc0*/  SYNCS.PHASECHK.TRANS64.TRYWAIT P1, [R0+URZ+0x120], R9 ;  /* 0x00012009000075a7 */ /* 0x0022a400080211ff */
[----:B--2---:R-:W-:Y:S05]  /*9bd0*/  @!P1 NANOSLEEP.SYNCS 0x989680 ;  /* 0x009896800000995d */ /* 0x004fea0003900000 */
[----:B------:R-:W2:Y:S02]  /*9be0*/  @!P1 SYNCS.PHASECHK.TRANS64 P1, [R0+URZ+0x120], R9 ;  /* 0x00012009000095a7 */ /* 0x000ea400080210ff */
[----:B--2---:R-:W-:Y:S05]  /*9bf0*/  @!P1 BRA `(.L_x_164) ;  /* 0xfffffffc00f09947 */ /* 0x004fea000383ffff */
[----:B------:R-:W-:Y:S05]  /*9c00*/  BRA `(.L_x_165) ;  /* 0xffffffbc00b87947 */ /* 0x000fea000383ffff */
.L_x_81:
[----:B------:R-:W-:Y:S07]  /*9c10*/  MOV R0, UR22 ;  /* 0x0000001600007c02 */ /* 0x000fee0008000f00 */
.L_x_166:
[----:B-1----:R1:W2:Y:S02]  /*9c20*/  SYNCS.PHASECHK.TRANS64.TRYWAIT P0, [R0+URZ+0x128], R9 ;  /* 0x00012809000075a7 */ /* 0x0022a400080011ff */
[----:B--2---:R-:W-:Y:S05]  /*9c30*/  @!P0 NANOSLEEP.SYNCS 0x989680 ;  /* 0x009896800000895d */ /* 0x004fea0003900000 */
[----:B------:R-:W2:Y:S02]  /*9c40*/  @!P0 SYNCS.PHASECHK.TRANS64 P0, [R0+URZ+0x128], R9 ;  /* 0x00012809000085a7 */ /* 0x000ea400080010ff */
[----:B--2---:R-:W-:Y:S05]  /*9c50*/  @!P0 BRA `(.L_x_166) ;  /* 0xfffffffc00f08947 */ /* 0x004fea000383ffff */
[----:B------:R-:W-:Y:S05]  /*9c60*/  BRA `(.L_x_167) ;  /* 0xffffffc000007947 */ /* 0x000fea000383ffff */
.L_x_83:
[----:B------:R-:W-:-:S07]  /*9c70*/  MOV R0, UR22 ;  /* 0x0000001600007c02 */ /* 0x000fce0008000f00 */
.L_x_168:
[----:B--2---:R2:W3:Y:S02]  /*9c80*/  SYNCS.PHASECHK.TRANS64.TRYWAIT P0, [R0+URZ+0x120], R3 ;  /* 0x00012003000075a7 */ /* 0x0044e400080011ff */
[----:B---3--:R-:W-:Y:S05]  /*9c90*/  @!P0 NANOSLEEP.SYNCS 0x989680 ;  /* 0x009896800000895d */ /* 0x008fea0003900000 */
[----:B------:R-:W3:Y:S02]  /*9ca0*/  @!P0 SYNCS.PHASECHK.TRANS64 P0, [R0+URZ+0x120], R3 ;  /* 0x00012003000085a7 */ /* 0x000ee400080010ff */
[----:B---3--:R-:W-:Y:S05]  /*9cb0*/  @!P0 BRA `(.L_x_168) ;  /* 0xfffffffc00f08947 */ /* 0x008fea000383ffff */
[----:B------:R-:W-:Y:S05]  /*9cc0*/  BRA `(.L_x_169) ;  /* 0xffffffc000587947 */ /* 0x000fea000383ffff */
.L_x_85:
[----:B------:R-:W-:Y:S07]  /*9cd0*/  MOV R0, UR49 ;  /* 0x0000003100007c02 */ /* 0x000fee0008000f00 */
.L_x_170:
[----:B-1----:R1:W2:Y:S02]  /*9ce0*/  SYNCS.PHASECHK.TRANS64.TRYWAIT P0, [R0+URZ+0x140], R3 ;  /* 0x00014003000075a7 */ /* 0x0022a400080011ff */
[----:B--2---:R-:W-:Y:S05]  /*9cf0*/  @!P0 NANOSLEEP.SYNCS 0x989680 ;  /* 0x009896800000895d */ /* 0x004fea0003900000 */
[----:B------:R-:W2:Y:S02]  /*9d00*/  @!P0 SYNCS.PHASECHK.TRANS64 P0, [R0+URZ+0x140], R3 ;  /* 0x00014003000085a7 */ /* 0x000ea400080010ff */
[----:B--2---:R-:W-:Y:S05]  /*9d10*/  @!P0 BRA `(.L_x_170) ;  /* 0xfffffffc00f08947 */ /* 0x004fea000383ffff */
[----:B------:R-:W-:Y:S05]  /*9d20*/  BRA `(.L_x_171) ;  /* 0xffffffc400387947 */ /* 0x000fea000383ffff */
.L_x_96:
[----:B---3--:R3:W1:Y:S02]  /*9d30*/  SYNCS.PHASECHK.TRANS64.TRYWAIT P1, [R0+URZ+0x110], R3 ;  /* 0x00011003000075a7 */ /* 0x00866400080211ff */
[----:B-1----:R-:W-:Y:S05]  /*9d40*/  @!P1 NANOSLEEP.SYNCS 0x989680 ;  /* 0x009896800000995d */ /* 0x002fea0003900000 */
[----:B------:R-:W1:Y:S02]  /*9d50*/  @!P1 SYNCS.PHASECHK.TRANS64 P1, [R0+URZ+0x110], R3 ;  /* 0x00011003000095a7 */ /* 0x000e6400080210ff */
[----:B-1----:R-:W-:Y:S05]  /*9d60*/  @!P1 BRA `(.L_x_96) ;  /* 0xfffffffc00f09947 */ /* 0x002fea000383ffff */
[----:B------:R-:W-:Y:S05]  /*9d70*/  BRA `(.L_x_95) ;  /* 0xffffffd800207947 */ /* 0x000fea000383ffff */
.L_x_98:
[----:B----4-:R4:W1:Y:S02]  /*9d80*/  SYNCS.PHASECHK.TRANS64.TRYWAIT P0, [R103+URZ+0x150], R4 ;  /* 0x00015004670075a7 */ /* 0x01086400080011ff */
[----:B-1----:R-:W-:Y:S05]  /*9d90*/  @!P0 NANOSLEEP.SYNCS 0x989680 ;  /* 0x009896800000895d */ /* 0x002fea0003900000 */
[----:B------:R-:W1:Y:S02]  /*9da0*/  @!P0 SYNCS.PHASECHK.TRANS64 P0, [R103+URZ+0x150], R4 ;  /* 0x00015004670085a7 */ /* 0x000e6400080010ff */
[----:B-1----:R-:W-:Y:S05]  /*9db0*/  @!P0 BRA `(.L_x_98) ;  /* 0xfffffffc00f08947 */ /* 0x002fea000383ffff */
[----:B------:R-:W-:Y:S05]  /*9dc0*/  BRA `(.L_x_97) ;  /* 0xffffffd800707947 */ /* 0x000fea000383ffff */
.L_x_107:
[----:B---3--:R3:W4:Y:S02]  /*9dd0*/  SYNCS.PHASECHK.TRANS64.TRYWAIT P0, [R111+URZ+0x110], R4 ;  /* 0x000110046f0075a7 */ /* 0x00872400080011ff */
[----:B----4-:R-:W-:Y:S05]  /*9de0*/  @!P0 NANOSLEEP.SYNCS 0x989680 ;  /* 0x009896800000895d */ /* 0x010fea0003900000 */
[----:B------:R-:W4:Y:S02]  /*9df0*/  @!P0 SYNCS.PHASECHK.TRANS64 P0, [R111+URZ+0x110], R4 ;  /* 0x000110046f0085a7 */ /* 0x000f2400080010ff */
[----:B----4-:R-:W-:Y:S05]  /*9e00*/  @!P0 BRA `(.L_x_107) ;  /* 0xfffffffc00f08947 */ /* 0x010fea000383ffff */
[----:B------:R-:W-:Y:S05]  /*9e10*/  BRA `(.L_x_106) ;  /* 0xffffffe4006c7947 */ /* 0x000fea000383ffff */
        .weak           $__internal_0_$__cuda_sm10x_tcgen05_guardrail_trap_col_being_dealloced_not_returned_by_alloc
        .type           $__internal_0_$__cuda_sm10x_tcgen05_guardrail_trap_col_being_dealloced_not_returned_by_alloc,@function
        .size           $__internal_0_$__cuda_sm10x_tcgen05_guardrail_trap_col_being_dealloced_not_returned_by_alloc,($__internal_1_$__cuda_sm10x_tcgen05_guardrail_trap_phase_invalid_during_alloc - $__internal_0_$__cuda_sm10x_tcgen05_guardrail_trap_col_being_dealloced_not_returned_by_alloc)
$__internal_0_$__cuda_sm10x_tcgen05_guardrail_trap_col_being_dealloced_not_returned_by_alloc:
[----:B------:R-:W-:Y:S05]  /*9e20*/  BPT.TRAP 0x1 ;  /* 0x000000040000795c */ /* 0x000fea0000300000 */
[----:B------:R-:W-:-:S04]  /*9e30*/  HFMA2 R3, -RZ, RZ, 0, 0 ;  /* 0x00000000ff037431 */ /* 0x000fc800000001ff */
[----:B------:R-:W-:Y:S05]  /*9e40*/  RET.REL.NODEC R2 `(_ZN7cutlass13device_kernelINS_4conv6kernel13ConvUniversalINS1_16ConvProblemShapeILNS1_8OperatorE2ELi3EEENS1_10collective14CollectiveConvINS1_47MainloopSm100TmaUmmaWarpSpecializedImplicitGemmILS5_2ELi17ELi3ELi1ELi2EN4cute5tupleIJNSA_1CILi1EEESD_SD_EEEEENSB_IJNSC_ILi64EEENSB_IJNSC_ILi128EEEEEENSB_IJSG_EEEEEENS_12float_e4m3_tESL_NSA_8TiledMMAINSA_8MMA_AtomIJNSA_10MMA_TraitsINSA_19SM100_MMA_F8F6F4_SSEJSL_SL_fSG_SH_NSA_17integral_constantINSA_4UMMA5MajorELSS_1EEEST_NSQ_INSR_7ScaleInELSU_0EEESV_EEEEEENSA_6LayoutISE_NSB_IJNSC_ILi0EEESZ_SZ_EEEEENSB_IJNSA_10UnderscoreES12_S12_EEEEENS7_6detail27Sm100ImplicitGemmTileTraitsINSA_13SM90_TMA_LOADENSA_14ComposedLayoutINSA_7SwizzleILi2ELi4ELi3EEENSA_18smem_ptr_flag_bitsILi8EEENSY_INSB_IJSG_NSC_ILi8EEEEEENSB_IJSD_SG_EEEEEEEvEENS16_INSA_20SM90_TMA_LOAD_IM2COLENS18_INS19_ILi3ELi4ELi3EEES1C_NSY_INSB_IJSH_S1D_EEENSB_IJSD_SH_EEEEEEEvEEEENS_8epilogue10collective18CollectiveEpilogueINS1R_23Sm100TmaWarpSpecializedILi2ELi2ELi32ELb0ELb0EEEJSK_NSB_IJNSY_ISG_SD_EES1W_EEESL_NSB_IJlNSB_IJSD_lllEEESZ_EEESL_S1Z_NS1R_6fusion15FusionCallbacksIS1V_NS20_17LinearCombinationISL_fSL_fLNS_15FloatRoundStyleE2EEESK_S1X_JEEENSA_5SM1004TMEM4LOAD26SM100_TMEM_LOAD_16dp32b32xES17_NS18_IS1A_S1C_NSY_INSB_IJS1D_SG_EEENSB_IJSG_SD_EEEEEEENSA_39AutoVectorizingCopyWithAssumedAlignmentILi128EEENSA_14SM90_TMA_STOREES2D_S2F_S2F_EEEvvEEEEvNT_6ParamsE) ;  /* 0xffffff60026c7950 */ /* 0x000fea0003c3ffff */
        .weak           $__internal_1_$__cuda_sm10x_tcgen05_guardrail_trap_phase_invalid_during_alloc
        .type           $__internal_1_$__cuda_sm10x_tcgen05_guardrail_trap_phase_invalid_during_alloc,@function
        .size           $__internal_1_$__cuda_sm10x_tcgen05_guardrail_trap_phase_invalid_during_alloc,($__internal_2_$__cuda_sm10x_tcgen05_guardrail_trap_unallocated_columns_being_dealloced - $__internal_1_$__cuda_sm10x_tcgen05_guardrail_trap_phase_invalid_during_alloc)
$__internal_1_$__cuda_sm10x_tcgen05_guardrail_trap_phase_invalid_during_alloc:
[----:B------:R-:W-:Y:S05]  /*9e50*/  BPT.TRAP 0x1 ;  /* 0x000000040000795c */ /* 0x000fea0000300000 */
[----:B------:R-:W-:-:S04]  /*9e60*/  MOV R3, 0x0 ;  /* 0x0000000000037802 */ /* 0x000fc80000000f00 */
[----:B------:R-:W-:Y:S05]  /*9e70*/  RET.REL.NODEC R2 `(_ZN7cutlass13device_kernelINS_4conv6kernel13ConvUniversalINS1_16ConvProblemShapeILNS1_8OperatorE2ELi3EEENS1_10collective14CollectiveConvINS1_47MainloopSm100TmaUmmaWarpSpecializedImplicitGemmILS5_2ELi17ELi3ELi1ELi2EN4cute5tupleIJNSA_1CILi1EEESD_SD_EEEEENSB_IJNSC_ILi64EEENSB_IJNSC_ILi128EEEEEENSB_IJSG_EEEEEENS_12float_e4m3_tESL_NSA_8TiledMMAINSA_8MMA_AtomIJNSA_10MMA_TraitsINSA_19SM100_MMA_F8F6F4_SSEJSL_SL_fSG_SH_NSA_17integral_constantINSA_4UMMA5MajorELSS_1EEEST_NSQ_INSR_7ScaleInELSU_0EEESV_EEEEEENSA_6LayoutISE_NSB_IJNSC_ILi0EEESZ_SZ_EEEEENSB_IJNSA_10UnderscoreES12_S12_EEEEENS7_6detail27Sm100ImplicitGemmTileTraitsINSA_13SM90_TMA_LOADENSA_14ComposedLayoutINSA_7SwizzleILi2ELi4ELi3EEENSA_18smem_ptr_flag_bitsILi8EEENSY_INSB_IJSG_NSC_ILi8EEEEEENSB_IJSD_SG_EEEEEEEvEENS16_INSA_20SM90_TMA_LOAD_IM2COLENS18_INS19_ILi3ELi4ELi3EEES1C_NSY_INSB_IJSH_S1D_EEENSB_IJSD_SH_EEEEEEEvEEEENS_8epilogue10collective18CollectiveEpilogueINS1R_23Sm100TmaWarpSpecializedILi2ELi2ELi32ELb0ELb0EEEJSK_NSB_IJNSY_ISG_SD_EES1W_EEESL_NSB_IJlNSB_IJSD_lllEEESZ_EEESL_S1Z_NS1R_6fusion15FusionCallbacksIS1V_NS20_17LinearCombinationISL_fSL_fLNS_15FloatRoundStyleE2EEESK_S1X_JEEENSA_5SM1004TMEM4LOAD26SM100_TMEM_LOAD_16dp32b32xES17_NS18_IS1A_S1C_NSY_INSB_IJS1D_SG_EEENSB_IJSG_SD_EEEEEEENSA_39AutoVectorizingCopyWithAssumedAlignmentILi128EEENSA_14SM90_TMA_STOREES2D_S2F_S2F_EEEvvEEEEvNT_6ParamsE) ;  /* 0xffffff6002607950 */ /* 0x000fea0003c3ffff */
        .weak           $__internal_2_$__cuda_sm10x_tcgen05_guardrail_trap_unallocated_columns_being_dealloced
        .type           $__internal_2_$__cuda_sm10x_tcgen05_guardrail_trap_unallocated_columns_being_dealloced,@function
        .size           $__internal_2_$__cuda_sm10x_tcgen05_guardrail_trap_unallocated_columns_being_dealloced,(.L_x_173 - $__internal_2_$__cuda_sm10x_tcgen05_guardrail_trap_unallocated_columns_being_dealloced)
$__internal_2_$__cuda_sm10x_tcgen05_guardrail_trap_unallocated_columns_being_dealloced:
[----:B------:R-:W-:Y:S05]  /*9e80*/  BPT.TRAP 0x1 ;  /* 0x000000040000795c */ /* 0x000fea0000300000 */
[----:B------:R-:W-:-:S04]  /*9e90*/  HFMA2 R3, -RZ, RZ, 0, 0 ;  /* 0x00000000ff037431 */ /* 0x000fc800000001ff */
[----:B------:R-:W-:Y:S05]  /*9ea0*/  RET.REL.NODEC R2 `(_ZN7cutlass13device_kernelINS_4conv6kernel13ConvUniversalINS1_16ConvProblemShapeILNS1_8OperatorE2ELi3EEENS1_10collective14CollectiveConvINS1_47MainloopSm100TmaUmmaWarpSpecializedImplicitGemmILS5_2ELi17ELi3ELi1ELi2EN4cute5tupleIJNSA_1CILi1EEESD_SD_EEEEENSB_IJNSC_ILi64EEENSB_IJNSC_ILi128EEEEEENSB_IJSG_EEEEEENS_12float_e4m3_tESL_NSA_8TiledMMAINSA_8MMA_AtomIJNSA_10MMA_TraitsINSA_19SM100_MMA_F8F6F4_SSEJSL_SL_fSG_SH_NSA_17integral_constantINSA_4UMMA5MajorELSS_1EEEST_NSQ_INSR_7ScaleInELSU_0EEESV_EEEEEENSA_6LayoutISE_NSB_IJNSC_ILi0EEESZ_SZ_EEEEENSB_IJNSA_10UnderscoreES12_S12_EEEEENS7_6detail27Sm100ImplicitGemmTileTraitsINSA_13SM90_TMA_LOADENSA_14ComposedLayoutINSA_7SwizzleILi2ELi4ELi3EEENSA_18smem_ptr_flag_bitsILi8EEENSY_INSB_IJSG_NSC_ILi8EEEEEENSB_IJSD_SG_EEEEEEEvEENS16_INSA_20SM90_TMA_LOAD_IM2COLENS18_INS19_ILi3ELi4ELi3EEES1C_NSY_INSB_IJSH_S1D_EEENSB_IJSD_SH_EEEEEEEvEEEENS_8epilogue10collective18CollectiveEpilogueINS1R_23Sm100TmaWarpSpecializedILi2ELi2ELi32ELb0ELb0EEEJSK_NSB_IJNSY_ISG_SD_EES1W_EEESL_NSB_IJlNSB_IJSD_lllEEESZ_EEESL_S1Z_NS1R_6fusion15FusionCallbacksIS1V_NS20_17LinearCombinationISL_fSL_fLNS_15FloatRoundStyleE2EEESK_S1X_JEEENSA_5SM1004TMEM4LOAD26SM100_TMEM_LOAD_16dp32b32xES17_NS18_IS1A_S1C_NSY_INSB_IJS1D_SG_EEENSB_IJSG_SD_EEEEEEENSA_39AutoVectorizingCopyWithAssumedAlignmentILi128EEENSA_14SM90_TMA_STOREES2D_S2F_S2F_EEEvvEEEEvNT_6ParamsE) ;  /* 0xffffff6002547950 */ /* 0x000fea0003c3ffff */
.L_x_172:
[----:B------:R-:W-:-:S00]  /*9eb0*/  BRA `(.L_x_172) ;  /* 0xfffffffc00fc7947 */ /* 0x000fc0000383ffff */
[----:B------:R-:W-:-:S00]  /*9ec0*/  NOP ;  /* 0x0000000000007918 */ /* 0x000fc00000000000 */
        /* <DEDUP_REMOVED lines=11> */
.L_x_173:


//--------------------- .nv.global.init           --------------------------
	.section	.nv.global.init,"aw",@progbits
.nv.global.init:
	.type		$str$29,@object
	.size		$str$29,($str$30 - $str$29)
$str$29:
        /*0000*/ 	.byte	0x28, 0x61, 0x64, 0x64, 0x72, 0x65, 0x73, 0x73, 0x20, 0x26, 0x20, 0x6d, 0x61, 0x73, 0x6b, 0x29
        /*0010*/ 	.byte	0x20, 0x3d, 0x3d, 0x20, 0x30, 0x00
	.type		$str$30,@object
	.size		$str$30,($str$28 - $str$30)
$str$30:
        /*0016*/ 	.byte	0x2f, 0x74, 0x6d, 0x70, 0x2f, 0x63, 0x75, 0x74, 0x6c, 0x61, 0x73, 0x73, 0x5f, 0x73, 0x77, 0x65
        /*0026*/ 	.byte	0x65, 0x70, 0x5f, 0x73, 0x72, 0x63, 0x2f, 0x69, 0x6e, 0x63, 0x6c, 0x75, 0x64, 0x65, 0x2f, 0x63
        /*0036*/ 	.byte	0x75, 0x74, 0x65, 0x2f, 0x70, 0x6f, 0x69, 0x6e, 0x74, 0x65, 0x72, 0x5f, 0x66, 0x6c, 0x61, 0x67
        /*0046*/ 	.byte	0x67, 0x65, 0x64, 0x2e, 0x68, 0x70, 0x70, 0x00
	.type		$str$28,@object
	.size		$str$28,($str$27 - $str$28)
$str$28:
        /*004e*/ 	.byte	0x2f, 0x74, 0x6d, 0x70, 0x2f, 0x63, 0x75, 0x74, 0x6c, 0x61, 0x73, 0x73, 0x5f, 0x73, 0x77, 0x65
        /*005e*/ 	.byte	0x65, 0x70, 0x5f, 0x73, 0x72, 0x63, 0x2f, 0x69, 0x6e, 0x63, 0x6c, 0x75, 0x64, 0x65, 0x2f, 0x63
        /*006e*/ 	.byte	0x75, 0x74, 0x65, 0x2f, 0x61, 0x74, 0x6f, 0x6d, 0x2f, 0x63, 0x6f, 0x70, 0x79, 0x5f, 0x74, 0x72
        /*007e*/ 	.byte	0x61, 0x69, 0x74, 0x73, 0x5f, 0x73, 0x6d, 0x31, 0x30, 0x30, 0x2e, 0x68, 0x70, 0x70, 0x00
	.type		$str$27,@object
	.size		$str$27,(__unnamed_1 - $str$27)
$str$27:
        /*008d*/ 	.byte	0x28, 0x28, 0x75, 0x69, 0x6e, 0x74, 0x33, 0x32, 0x5f, 0x74, 0x28, 0x74, 0x68, 0x72, 0x65, 0x61
        /*009d*/ 	.byte	0x64, 0x49, 0x64, 0x78, 0x2e, 0x78, 0x29, 0x20, 0x2f, 0x20, 0x33, 0x32, 0x29, 0x20, 0x25, 0x20
        /*00ad*/ 	.byte	0x34, 0x29, 0x20, 0x3d, 0x3d, 0x20, 0x28, 0x28, 0x28, 0x74, 0x6d, 0x65, 0x6d, 0x5f, 0x61, 0x64
        /*00bd*/ 	.byte	0x64, 0x72, 0x20, 0x3e, 0x3e, 0x20, 0x31, 0x36, 0x29, 0x20, 0x2f, 0x20, 0x33, 0x32, 0x29, 0x20
        /*00cd*/ 	.byte	0x25, 0x20, 0x34, 0x29, 0x00
	.type		__unnamed_1,@object
	.size		__unnamed_1,(__unnamed_2 - __unnamed_1)
__unnamed_1:
        /*00d2*/ 	.byte	0x61, 0x75, 0x74, 0x6f, 0x20, 0x63, 0x75, 0x74, 0x65, 0x3a, 0x3a, 0x61, 0x73, 0x5f, 0x70, 0x6f
        /* <DEDUP_REMOVED lines=24> */
        /*0262*/ 	.byte	0x3c, 0x34, 0x30, 0x39, 0x36, 0x3e, 0x3e, 0x3e, 0x3e, 0x5d, 0x00
	.type		__unnamed_2,@object
	.size		__unnamed_2,(.L_2 - __unnamed_2)
__unnamed_2:
        /* <DEDUP_REMOVED lines=40> */
        /*04ed*/ 	.byte	0x74, 0x65, 0x3a, 0x3a, 0x43, 0x3c, 0x30, 0x3e, 0x3e, 0x3e, 0x3e, 0x5d, 0x00
.L_2:


//--------------------- .nv.shared._ZN7cutlass13device_kernelINS_4conv6kernel13ConvUniversalINS1_16ConvProblemShapeILNS1_8OperatorE2ELi3EEENS1_10collective14CollectiveConvINS1_47MainloopSm100TmaUmmaWarpSpecializedImplicitGemmILS5_2ELi17ELi3ELi1ELi2EN4cute5tupleIJNSA_1CILi1EEESD_SD_EEEEENSB_IJNSC_ILi64EEENSB_IJNSC_ILi128EEEEEENSB_IJSG_EEEEEENS_12float_e4m3_tESL_NSA_8TiledMMAINSA_8MMA_AtomIJNSA_10MMA_TraitsINSA_19SM100_MMA_F8F6F4_SSEJSL_SL_fSG_SH_NSA_17integral_constantINSA_4UMMA5MajorELSS_1EEEST_NSQ_INSR_7ScaleInELSU_0EEESV_EEEEEENSA_6LayoutISE_NSB_IJNSC_ILi0EEESZ_SZ_EEEEENSB_IJNSA_10UnderscoreES12_S12_EEEEENS7_6detail27Sm100ImplicitGemmTileTraitsINSA_13SM90_TMA_LOADENSA_14ComposedLayoutINSA_7SwizzleILi2ELi4ELi3EEENSA_18smem_ptr_flag_bitsILi8EEENSY_INSB_IJSG_NSC_ILi8EEEEEENSB_IJSD_SG_EEEEEEEvEENS16_INSA_20SM90_TMA_LOAD_IM2COLENS18_INS19_ILi3ELi4ELi3EEES1C_NSY_INSB_IJSH_S1D_EEENSB_IJSD_SH_EEEEEEEvEEEENS_8epilogue10collective18CollectiveEpilogueINS1R_23Sm100TmaWarpSpecializedILi2ELi2ELi32ELb0ELb0EEEJSK_NSB_IJNSY_ISG_SD_EES1W_EEESL_NSB_IJlNSB_IJSD_lllEEESZ_EEESL_S1Z_NS1R_6fusion15FusionCallbacksIS1V_NS20_17LinearCombinationISL_fSL_fLNS_15FloatRoundStyleE2EEESK_S1X_JEEENSA_5SM1004TMEM4LOAD26SM100_TMEM_LOAD_16dp32b32xES17_NS18_IS1A_S1C_NSY_INSB_IJS1D_SG_EEENSB_IJSG_SD_EEEEEEENSA_39AutoVectorizingCopyWithAssumedAlignmentILi128EEENSA_14SM90_TMA_STOREES2D_S2F_S2F_EEEvvEEEEvNT_6ParamsE --------------------------
	.section	.nv.shared._ZN7cutlass13device_kernelINS_4conv6kernel13ConvUniversalINS1_16ConvProblemShapeILNS1_8OperatorE2ELi3EEENS1_10collective14CollectiveConvINS1_47MainloopSm100TmaUmmaWarpSpecializedImplicitGemmILS5_2ELi17ELi3ELi1ELi2EN4cute5tupleIJNSA_1CILi1EEESD_SD_EEEEENSB_IJNSC_ILi64EEENSB_IJNSC_ILi128EEEEEENSB_IJSG_EEEEEENS_12float_e4m3_tESL_NSA_8TiledMMAINSA_8MMA_AtomIJNSA_10MMA_TraitsINSA_19SM100_MMA_F8F6F4_SSEJSL_SL_fSG_SH_NSA_17integral_constantINSA_4UMMA5MajorELSS_1EEEST_NSQ_INSR_7ScaleInELSU_0EEESV_EEEEEENSA_6LayoutISE_NSB_IJNSC_ILi0EEESZ_SZ_EEEEENSB_IJNSA_10UnderscoreES12_S12_EEEEENS7_6detail27Sm100ImplicitGemmTileTraitsINSA_13SM90_TMA_LOADENSA_14ComposedLayoutINSA_7SwizzleILi2ELi4ELi3EEENSA_18smem_ptr_flag_bitsILi8EEENSY_INSB_IJSG_NSC_ILi8EEEEEENSB_IJSD_SG_EEEEEEEvEENS16_INSA_20SM90_TMA_LOAD_IM2COLENS18_INS19_ILi3ELi4ELi3EEES1C_NSY_INSB_IJSH_S1D_EEENSB_IJSD_SH_EEEEEEEvEEEENS_8epilogue10collective18CollectiveEpilogueINS1R_23Sm100TmaWarpSpecializedILi2ELi2ELi32ELb0ELb0EEEJSK_NSB_IJNSY_ISG_SD_EES1W_EEESL_NSB_IJlNSB_IJSD_lllEEESZ_EEESL_S1Z_NS1R_6fusion15FusionCallbacksIS1V_NS20_17LinearCombinationISL_fSL_fLNS_15FloatRoundStyleE2EEESK_S1X_JEEENSA_5SM1004TMEM4LOAD26SM100_TMEM_LOAD_16dp32b32xES17_NS18_IS1A_S1C_NSY_INSB_IJS1D_SG_EEENSB_IJSG_SD_EEEEEEENSA_39AutoVectorizingCopyWithAssumedAlignmentILi128EEENSA_14SM90_TMA_STOREES2D_S2F_S2F_EEEvvEEEEvNT_6ParamsE,"aw",@nobits
	.sectionflags	@""
	.align	16
	.zero		1024


//--------------------- .nv.shared.reserved.0     --------------------------
	.section	.nv.shared.reserved.0,"aw",@nobits
	.weak		__nv_reservedSMEM_offset_0_alias
	.size		__nv_reservedSMEM_offset_0_alias, 0, 64
	.other		__nv_reservedSMEM_offset_0_alias,@"STO_CUDA_RESERVED_SHARED STV_DEFAULT"
__nv_reservedSMEM_offset_0_alias:
	.zero		0
.nv.shared.reserved.0:
	.zero		64
	.weak		__nv_reservedSMEM_tcgen05_partition
	.type		__nv_reservedSMEM_tcgen05_partition,@object
	.size		__nv_reservedSMEM_tcgen05_partition,(.L_0 - __nv_reservedSMEM_tcgen05_partition)
__nv_reservedSMEM_tcgen05_partition:
	.zero		32
.L_0:


//--------------------- .nv.global                --------------------------
	.section	.nv.global,"aw",@nobits
.nv.global:
	.type		_ZN39_INTERNAL_009440bf_4_k_cu_e894f1be_32654cute1_E,@object
	.size		_ZN39_INTERNAL_009440bf_4_k_cu_e894f1be_32654cute1_E,(_ZN39_INTERNAL_009440bf_4_k_cu_e894f1be_32654cuda3std3__45__cpo6cbeginE - _ZN39_INTERNAL_009440bf_4_k_cu_e894f1be_32654cute1_E)
_ZN39_INTERNAL_009440bf_4_k_cu_e894f1be_32654cute1_E:
	.zero		1
	.type		_ZN39_INTERNAL_009440bf_4_k_cu_e894f1be_32654cuda3std3__45__cpo6cbeginE,@object
	.size		_ZN39_INTERNAL_009440bf_4_k_cu_e894f1be_32654cuda3std3__45__cpo6cbeginE,(_ZN39_INTERNAL_009440bf_4_k_cu_e894f1be_32654cuda3std3__48in_placeE - _ZN39_INTERNAL_009440bf_4_k_cu_e894f1be_32654cuda3std3__45__cpo6cbeginE)
_ZN39_INTERNAL_009440bf_4_k_cu_e894f1be_32654cuda3std3__45__cpo6cbeginE:
	.zero		1
	.type		_ZN39_INTERNAL_009440bf_4_k_cu_e894f1be_32654cuda3std3__48in_placeE,@object
	.size		_ZN39_INTERNAL_009440bf_4_k_cu_e894f1be_32654cuda3std3__48in_placeE,(_ZN39_INTERNAL_009440bf_4_k_cu_e894f1be_32654cuda3std6ranges3__45__cpo9iter_moveE - _ZN39_INTERNAL_009440bf_4_k_cu_e894f1be_32654cuda3std3__48in_placeE)
_ZN39_INTERNAL_009440bf_4_k_cu_e894f1be_32654cuda3std3__48in_placeE:
	.zero		1
	.type		_ZN39_INTERNAL_009440bf_4_k_cu_e894f1be_32654cuda3std6ranges3__45__cpo9iter_moveE,@object
	.size		_ZN39_INTERNAL_009440bf_4_k_cu_e894f1be_32654cuda3std6ranges3__45__cpo9iter_moveE,(_ZN39_INTERNAL_009440bf_4_k_cu_e894f1be_32654cuda3std3__45__cpo5beginE - _ZN39_INTERNAL_009440bf_4_k_cu_e894f1be_32654cuda3std6ranges3__45__cpo9iter_moveE)
_ZN39_INTERNAL_009440bf_4_k_cu_e894f1be_32654cuda3std6ranges3__45__cpo9iter_moveE:
	.zero		1
	.type		_ZN39_INTERNAL_009440bf_4_k_cu_e894f1be_32654cuda3std3__45__cpo5beginE,@object
	.size		_ZN39_INTERNAL_009440bf_4_k_cu_e894f1be_32654cuda3std3__45__cpo5beginE,(_ZN39_INTERNAL_009440bf_4_k_cu_e894f1be_32654cuda3std3__441_GLOBAL__N__009440bf_4_k_cu_e894f1be_32656ignoreE - _ZN39_INTERNAL_009440bf_4_k_cu_e894f1be_32654cuda3std3__45__cpo5beginE)
_ZN39_INTERNAL_009440bf_4_k_cu_e894f1be_32654cuda3std3__45__cpo5beginE:
	.zero		1
	.type		_ZN39_INTERNAL_009440bf_4_k_cu_e894f1be_32654cuda3std3__441_GLOBAL__N__009440bf_4_k_cu_e894f1be_32656ignoreE,@object
	.size		_ZN39_INTERNAL_009440bf_4_k_cu_e894f1be_32654cuda3std3__441_GLOBAL__N__009440bf_4_k_cu_e894f1be_32656ignoreE,(_ZN39_INTERNAL_009440bf_4_k_cu_e894f1be_32654cute7productE - _ZN39_INTERNAL_009440bf_4_k_cu_e894f1be_32654cuda3std3__441_GLOBAL__N__009440bf_4_k_cu_e894f1be_32656ignoreE)
_ZN39_INTERNAL_009440bf_4_k_cu_e894f1be_32654cuda3std3__441_GLOBAL__N__009440bf_4_k_cu_e894f1be_32656ignoreE:
	.zero		1
	.type		_ZN39_INTERNAL_009440bf_4_k_cu_e894f1be_32654cute7productE,@object
	.size		_ZN39_INTERNAL_009440bf_4_k_cu_e894f1be_32654cute7productE,(_ZN39_INTERNAL_009440bf_4_k_cu_e894f1be_32654cuda3std3__45__cpo3endE - _ZN39_INTERNAL_009440bf_4_k_cu_e894f1be_32654cute7productE)
_ZN39_INTERNAL_009440bf_4_k_cu_e894f1be_32654cute7productE:
	.zero		1
	.type		_ZN39_INTERNAL_009440bf_4_k_cu_e894f1be_32654cuda3std3__45__cpo3endE,@object
	.size		_ZN39_INTERNAL_009440bf_4_k_cu_e894f1be_32654cuda3std3__45__cpo3endE,(_ZN39_INTERNAL_009440bf_4_k_cu_e894f1be_32654cuda3std3__419piecewise_constructE - _ZN39_INTERNAL_009440bf_4_k_cu_e894f1be_32654cuda3std3__45__cpo3endE)
_ZN39_INTERNAL_009440bf_4_k_cu_e894f1be_32654cuda3std3__45__cpo3endE:
	.zero		1
	.type		_ZN39_INTERNAL_009440bf_4_k_cu_e894f1be_32654cuda3std3__419piecewise_constructE,@object
	.size		_ZN39_INTERNAL_009440bf_4_k_cu_e894f1be_32654cuda3std3__419piecewise_constructE,(_ZN39_INTERNAL_009440bf_4_k_cu_e894f1be_32654cuda3std3__45__cpo4cendE - _ZN39_INTERNAL_009440bf_4_k_cu_e894f1be_32654cuda3std3__419piecewise_constructE)
_ZN39_INTERNAL_009440bf_4_k_cu_e894f1be_32654cuda3std3__419piecewise_constructE:
	.zero		1
	.type		_ZN39_INTERNAL_009440bf_4_k_cu_e894f1be_32654cuda3std3__45__cpo4cendE,@object
	.size		_ZN39_INTERNAL_009440bf_4_k_cu_e894f1be_32654cuda3std3__45__cpo4cendE,(_ZN39_INTERNAL_009440bf_4_k_cu_e894f1be_32654cuda3std6ranges3__45__cpo4swapE - _ZN39_INTERNAL_009440bf_4_k_cu_e894f1be_32654cuda3std3__45__cpo4cendE)
_ZN39_INTERNAL_009440bf_4_k_cu_e894f1be_32654cuda3std3__45__cpo4cendE:
	.zero		1
	.type		_ZN39_INTERNAL_009440bf_4_k_cu_e894f1be_32654cuda3std6ranges3__45__cpo4swapE,@object
	.size		_ZN39_INTERNAL_009440bf_4_k_cu_e894f1be_32654cuda3std6ranges3__45__cpo4swapE,(.L_10 - _ZN39_INTERNAL_009440bf_4_k_cu_e894f1be_32654cuda3std6ranges3__45__cpo4swapE)
_ZN39_INTERNAL_009440bf_4_k_cu_e894f1be_32654cuda3std6ranges3__45__cpo4swapE:
	.zero		1
.L_10:


//--------------------- .nv.constant0._ZN7cutlass13device_kernelINS_4conv6kernel13ConvUniversalINS1_16ConvProblemShapeILNS1_8OperatorE2ELi3EEENS1_10collective14CollectiveConvINS1_47MainloopSm100TmaUmmaWarpSpecializedImplicitGemmILS5_2ELi17ELi3ELi1ELi2EN4cute5tupleIJNSA_1CILi1EEESD_SD_EEEEENSB_IJNSC_ILi64EEENSB_IJNSC_ILi128EEEEEENSB_IJSG_EEEEEENS_12float_e4m3_tESL_NSA_8TiledMMAINSA_8MMA_AtomIJNSA_10MMA_TraitsINSA_19SM100_MMA_F8F6F4_SSEJSL_SL_fSG_SH_NSA_17integral_constantINSA_4UMMA5MajorELSS_1EEEST_NSQ_INSR_7ScaleInELSU_0EEESV_EEEEEENSA_6LayoutISE_NSB_IJNSC_ILi0EEESZ_SZ_EEEEENSB_IJNSA_10UnderscoreES12_S12_EEEEENS7_6detail27Sm100ImplicitGemmTileTraitsINSA_13SM90_TMA_LOADENSA_14ComposedLayoutINSA_7SwizzleILi2ELi4ELi3EEENSA_18smem_ptr_flag_bitsILi8EEENSY_INSB_IJSG_NSC_ILi8EEEEEENSB_IJSD_SG_EEEEEEEvEENS16_INSA_20SM90_TMA_LOAD_IM2COLENS18_INS19_ILi3ELi4ELi3EEES1C_NSY_INSB_IJSH_S1D_EEENSB_IJSD_SH_EEEEEEEvEEEENS_8epilogue10collective18CollectiveEpilogueINS1R_23Sm100TmaWarpSpecializedILi2ELi2ELi32ELb0ELb0EEEJSK_NSB_IJNSY_ISG_SD_EES1W_EEESL_NSB_IJlNSB_IJSD_lllEEESZ_EEESL_S1Z_NS1R_6fusion15FusionCallbacksIS1V_NS20_17LinearCombinationISL_fSL_fLNS_15FloatRoundStyleE2EEESK_S1X_JEEENSA_5SM1004TMEM4LOAD26SM100_TMEM_LOAD_16dp32b32xES17_NS18_IS1A_S1C_NSY_INSB_IJS1D_SG_EEENSB_IJSG_SD_EEEEEEENSA_39AutoVectorizingCopyWithAssumedAlignmentILi128EEENSA_14SM90_TMA_STOREES2D_S2F_S2F_EEEvvEEEEvNT_6ParamsE --------------------------
	.section	.nv.constant0._ZN7cutlass13device_kernelINS_4conv6kernel13ConvUniversalINS1_16ConvProblemShapeILNS1_8OperatorE2ELi3EEENS1_10collective14CollectiveConvINS1_47MainloopSm100TmaUmmaWarpSpecializedImplicitGemmILS5_2ELi17ELi3ELi1ELi2EN4cute5tupleIJNSA_1CILi1EEESD_SD_EEEEENSB_IJNSC_ILi64EEENSB_IJNSC_ILi128EEEEEENSB_IJSG_EEEEEENS_12float_e4m3_tESL_NSA_8TiledMMAINSA_8MMA_AtomIJNSA_10MMA_TraitsINSA_19SM100_MMA_F8F6F4_SSEJSL_SL_fSG_SH_NSA_17integral_constantINSA_4UMMA5MajorELSS_1EEEST_NSQ_INSR_7ScaleInELSU_0EEESV_EEEEEENSA_6LayoutISE_NSB_IJNSC_ILi0EEESZ_SZ_EEEEENSB_IJNSA_10UnderscoreES12_S12_EEEEENS7_6detail27Sm100ImplicitGemmTileTraitsINSA_13SM90_TMA_LOADENSA_14ComposedLayoutINSA_7SwizzleILi2ELi4ELi3EEENSA_18smem_ptr_flag_bitsILi8EEENSY_INSB_IJSG_NSC_ILi8EEEEEENSB_IJSD_SG_EEEEEEEvEENS16_INSA_20SM90_TMA_LOAD_IM2COLENS18_INS19_ILi3ELi4ELi3EEES1C_NSY_INSB_IJSH_S1D_EEENSB_IJSD_SH_EEEEEEEvEEEENS_8epilogue10collective18CollectiveEpilogueINS1R_23Sm100TmaWarpSpecializedILi2ELi2ELi32ELb0ELb0EEEJSK_NSB_IJNSY_ISG_SD_EES1W_EEESL_NSB_IJlNSB_IJSD_lllEEESZ_EEESL_S1Z_NS1R_6fusion15FusionCallbacksIS1V_NS20_17LinearCombinationISL_fSL_fLNS_15FloatRoundStyleE2EEESK_S1X_JEEENSA_5SM1004TMEM4LOAD26SM100_TMEM_LOAD_16dp32b32xES17_NS18_IS1A_S1C_NSY_INSB_IJS1D_SG_EEENSB_IJSG_SD_EEEEEEENSA_39AutoVectorizingCopyWithAssumedAlignmentILi128EEENSA_14SM90_TMA_STOREES2D_S2F_S2F_EEEvvEEEEvNT_6ParamsE,"a",@progbits
	.sectionflags	@""
	.align	4
.nv.constant0._ZN7cutlass13device_kernelINS_4conv6kernel13ConvUniversalINS1_16ConvProblemShapeILNS1_8OperatorE2ELi3EEENS1_10collective14CollectiveConvINS1_47MainloopSm100TmaUmmaWarpSpecializedImplicitGemmILS5_2ELi17ELi3ELi1ELi2EN4cute5tupleIJNSA_1CILi1EEESD_SD_EEEEENSB_IJNSC_ILi64EEENSB_IJNSC_ILi128EEEEEENSB_IJSG_EEEEEENS_12float_e4m3_tESL_NSA_8TiledMMAINSA_8MMA_AtomIJNSA_10MMA_TraitsINSA_19SM100_MMA_F8F6F4_SSEJSL_SL_fSG_SH_NSA_17integral_constantINSA_4UMMA5MajorELSS_1EEEST_NSQ_INSR_7ScaleInELSU_0EEESV_EEEEEENSA_6LayoutISE_NSB_IJNSC_ILi0EEESZ_SZ_EEEEENSB_IJNSA_10UnderscoreES12_S12_EEEEENS7_6detail27Sm100ImplicitGemmTileTraitsINSA_13SM90_TMA_LOADENSA_14ComposedLayoutINSA_7SwizzleILi2ELi4ELi3EEENSA_18smem_ptr_flag_bitsILi8EEENSY_INSB_IJSG_NSC_ILi8EEEEEENSB_IJSD_SG_EEEEEEEvEENS16_INSA_20SM90_TMA_LOAD_IM2COLENS18_INS19_ILi3ELi4ELi3EEES1C_NSY_INSB_IJSH_S1D_EEENSB_IJSD_SH_EEEEEEEvEEEENS_8epilogue10collective18CollectiveEpilogueINS1R_23Sm100TmaWarpSpecializedILi2ELi2ELi32ELb0ELb0EEEJSK_NSB_IJNSY_ISG_SD_EES1W_EEESL_NSB_IJlNSB_IJSD_lllEEESZ_EEESL_S1Z_NS1R_6fusion15FusionCallbacksIS1V_NS20_17LinearCombinationISL_fSL_fLNS_15FloatRoundStyleE2EEESK_S1X_JEEENSA_5SM1004TMEM4LOAD26SM100_TMEM_LOAD_16dp32b32xES17_NS18_IS1A_S1C_NSY_INSB_IJS1D_SG_EEENSB_IJSG_SD_EEEEEEENSA_39AutoVectorizingCopyWithAssumedAlignmentILi128EEENSA_14SM90_TMA_STOREES2D_S2F_S2F_EEEvvEEEEvNT_6ParamsE:
	.zero		3200


//--------------------- SYMBOLS --------------------------

	.type		.nv.reservedSmem.offset0,@object
	.size		.nv.reservedSmem.offset0,0x4
	.type		.nv.reservedSmem.cap,@object
	.size		.nv.reservedSmem.cap,0x4
	.type		__assertfail,@function
